def attn_fwd(
    Q,
    K,
    V,
    Out,
    Lse,
    sm_scale,
    stride_qz,
    stride_qh,
    stride_qm,
    stride_qk,
    stride_kz,
    stride_kh,
    stride_kn,
    stride_kk,
    stride_vz,
    stride_vh,
    stride_vn,
    stride_vk,
    stride_oz,
    stride_oh,
    stride_om,
    stride_ok,
    seqlen_q,
    seqlen_k,
    BLOCK_M: tl.constexpr,
    BLOCK_N: tl.constexpr,
    HEAD_DIM: tl.constexpr,
    CAUSAL: tl.constexpr,
):
    start_m = tl.program_id(0)
    off_hz = tl.program_id(1)
    q_off = off_hz * stride_qh
    k_off = off_hz * stride_kh
    v_off = off_hz * stride_vh
    offs_m = start_m * BLOCK_M + tl.arange(0, BLOCK_M)
    offs_d = tl.arange(0, HEAD_DIM)
    offs_n = tl.arange(0, BLOCK_N)
    q_ptrs = Q + q_off + offs_m[:, None] * stride_qm + offs_d[None, :] * stride_qk
    k_ptrs = K + k_off + offs_d[:, None] * stride_kk + offs_n[None, :] * stride_kn
    v_ptrs = V + v_off + offs_n[:, None] * stride_vn + offs_d[None, :] * stride_vk
    m_i = tl.full([BLOCK_M], float("-inf"), dtype=tl.float32)
    l_i = tl.zeros([BLOCK_M], dtype=tl.float32) + 1.0
    acc = tl.zeros([BLOCK_M, HEAD_DIM], dtype=tl.float32)
    q = tl.load(q_ptrs)
    acc, l_i, m_i = _attn_fwd_inner(
        acc,
        l_i,
        m_i,
        q,
        k_ptrs,
        v_ptrs,
        sm_scale,
        stride_kn,
        stride_vn,
        start_m,
        seqlen_k,
        BLOCK_M,
        BLOCK_N,
        HEAD_DIM,
        CAUSAL,
    )
    acc = acc / l_i[:, None]
    lse = m_i + tl.math.log2(l_i) / 1.4426950408889634
    o_ptrs = (
        Out
        + off_hz * stride_oh
        + offs_m[:, None] * stride_om
        + offs_d[None, :] * stride_ok
    )
    tl.store(o_ptrs, acc.to(Out.dtype.element_ty))
    tl.store(Lse + off_hz * seqlen_q + offs_m, lse)

# config = {"BLOCK_M": 32, "BLOCK_N": 64, "HEAD_DIM": 256, "arch": "sm_90", "causal": true, "dtype": "fp16", "num_stages": 4, "num_warps": 8}
# arch = sm_90


// ===== COMPILED SASS (sm_90a) =====

	.target	sm_90a

	.elftype	@"ET_EXEC"


//--------------------- .note.nv.tkinfo           --------------------------
	.section	.note.nv.tkinfo,"",@"SHT_NOTE"
	.sectionflags	@"SHF_NOTE_NV_TKINFO"
	.tkinfo
        /*0018*/ 	.word	0x00000002
        /*0030*/ 	.string	""
        /*0030*/ 	.string	"ptxas"
        /*0030*/ 	.string	"Cuda compilation tools, release 13.0, V13.0.88"
        /*0030*/ 	.string	"Build cuda_13.0.r13.0/compiler.36424714_0"
        /*0030*/ 	.string	"-v  -suppress-debug-info  -lineinfo  -arch sm_90a "



//--------------------- .note.nv.cuinfo           --------------------------
	.section	.note.nv.cuinfo,"",@"SHT_NOTE"
	.sectionflags	@"SHF_NOTE_NV_CUINFO"
        /*0018*/ 	.short	0x0002
        /*001a*/ 	.short	0x005a
        /*001c*/ 	.short	0x0082
	.zero		2


//--------------------- .nv.info                  --------------------------
	.section	.nv.info,"",@"SHT_CUDA_INFO"
	.align	4


	//----- nvinfo : EIATTR_REGCOUNT
	.align		4
        /*0000*/ 	.byte	0x04, 0x2f
        /*0002*/ 	.short	(.L_2 - .L_1)
	.align		4
.L_1:
        /*0004*/ 	.word	index@(attn_fwd)
        /*0008*/ 	.word	0x000000ff


	//----- nvinfo : EIATTR_FRAME_SIZE
	.align		4
.L_2:
        /*000c*/ 	.byte	0x04, 0x11
        /*000e*/ 	.short	(.L_4 - .L_3)
	.align		4
.L_3:
        /*0010*/ 	.word	index@(attn_fwd)
        /*0014*/ 	.word	0x00000238


	//----- nvinfo : EIATTR_MIN_STACK_SIZE
	.align		4
.L_4:
        /*0018*/ 	.byte	0x04, 0x12
        /*001a*/ 	.short	(.L_6 - .L_5)
	.align		4
.L_5:
        /*001c*/ 	.word	index@(attn_fwd)
        /*0020*/ 	.word	0x00000238
.L_6:


//--------------------- .nv.compat                --------------------------
	.section	.nv.compat,"",@"SHT_CUDA_COMPAT_INFO"
	.align	4
        /*0000*/ 	.byte	0x02, 0x09, 0x01, 0x00, 0x02, 0x02, 0x01, 0x00, 0x02, 0x05, 0x05, 0x00, 0x03, 0x07, 0x01, 0x01
        /*0010*/ 	.byte	0x02, 0x03, 0x00, 0x00, 0x02, 0x06, 0x01, 0x00, 0x04, 0x0b, 0x08, 0x00, 0x00, 0x00, 0x00, 0x00
        /*0020*/ 	.byte	0x00, 0x00, 0x00, 0x00


//--------------------- .nv.info.attn_fwd         --------------------------
	.section	.nv.info.attn_fwd,"",@"SHT_CUDA_INFO"
	.sectionflags	@""
	.align	4


	//----- nvinfo : EIATTR_CUDA_API_VERSION
	.align		4
        /*0000*/ 	.byte	0x04, 0x37
        /*0002*/ 	.short	(.L_8 - .L_7)
.L_7:
        /*0004*/ 	.word	0x00000082


	//----- nvinfo : EIATTR_KPARAM_INFO
	.align		4
.L_8:
        /*0008*/ 	.byte	0x04, 0x17
        /*000a*/ 	.short	(.L_10 - .L_9)
.L_9:
        /*000c*/ 	.word	0x00000000
        /*0010*/ 	.short	0x0019
        /*0012*/ 	.short	0x0080
        /*0014*/ 	.byte	0x00, 0xf4, 0x21, 0x00


	//----- nvinfo : EIATTR_KPARAM_INFO
	.align		4
.L_10:
        /*0018*/ 	.byte	0x04, 0x17
        /*001a*/ 	.short	(.L_12 - .L_11)
.L_11:
        /*001c*/ 	.word	0x00000000
        /*0020*/ 	.short	0x0018
        /*0022*/ 	.short	0x0078
        /*0024*/ 	.byte	0x00, 0xf4, 0x21, 0x00


	//----- nvinfo : EIATTR_KPARAM_INFO
	.align		4
.L_12:
        /*0028*/ 	.byte	0x04, 0x17
        /*002a*/ 	.short	(.L_14 - .L_13)
.L_13:
        /*002c*/ 	.word	0x00000000
        /*0030*/ 	.short	0x0017
        /*0032*/ 	.short	0x0070
        /*0034*/ 	.byte	0x00, 0xf0, 0x11, 0x00


	//----- nvinfo : EIATTR_KPARAM_INFO
	.align		4
.L_14:
        /*0038*/ 	.byte	0x04, 0x17
        /*003a*/ 	.short	(.L_16 - .L_15)
.L_15:
        /*003c*/ 	.word	0x00000000
        /*0040*/ 	.short	0x0016
        /*0042*/ 	.short	0x006c
        /*0044*/ 	.byte	0x00, 0xf0, 0x11, 0x00


	//----- nvinfo : EIATTR_KPARAM_INFO
	.align		4
.L_16:
        /*0048*/ 	.byte	0x04, 0x17
        /*004a*/ 	.short	(.L_18 - .L_17)
.L_17:
        /*004c*/ 	.word	0x00000000
        /*0050*/ 	.short	0x0015
        /*0052*/ 	.short	0x0068
        /*0054*/ 	.byte	0x00, 0xf0, 0x11, 0x00


	//----- nvinfo : EIATTR_KPARAM_INFO
	.align		4
.L_18:
        /*0058*/ 	.byte	0x04, 0x17
        /*005a*/ 	.short	(.L_20 - .L_19)
.L_19:
        /*005c*/ 	.word	0x00000000
        /*0060*/ 	.short	0x0014
        /*0062*/ 	.short	0x0064
        /*0064*/ 	.byte	0x00, 0xf0, 0x11, 0x00


	//----- nvinfo : EIATTR_KPARAM_INFO
	.align		4
.L_20:
        /*0068*/ 	.byte	0x04, 0x17
        /*006a*/ 	.short	(.L_22 - .L_21)
.L_21:
        /*006c*/ 	.word	0x00000000
        /*0070*/ 	.short	0x0013
        /*0072*/ 	.short	0x0060
        /*0074*/ 	.byte	0x00, 0xf0, 0x11, 0x00


	//----- nvinfo : EIATTR_KPARAM_INFO
	.align		4
.L_22:
        /*0078*/ 	.byte	0x04, 0x17
        /*007a*/ 	.short	(.L_24 - .L_23)
.L_23:
        /*007c*/ 	.word	0x00000000
        /*0080*/ 	.short	0x0012
        /*0082*/ 	.short	0x005c
        /*0084*/ 	.byte	0x00, 0xf0, 0x11, 0x00


	//----- nvinfo : EIATTR_KPARAM_INFO
	.align		4
.L_24:
        /*0088*/ 	.byte	0x04, 0x17
        /*008a*/ 	.short	(.L_26 - .L_25)
.L_25:
        /*008c*/ 	.word	0x00000000
        /*0090*/ 	.short	0x0011
        /*0092*/ 	.short	0x0058
        /*0094*/ 	.byte	0x00, 0xf0, 0x11, 0x00


	//----- nvinfo : EIATTR_KPARAM_INFO
	.align		4
.L_26:
        /*0098*/ 	.byte	0x04, 0x17
        /*009a*/ 	.short	(.L_28 - .L_27)
.L_27:
        /*009c*/ 	.word	0x00000000
        /*00a0*/ 	.short	0x0010
        /*00a2*/ 	.short	0x0054
        /*00a4*/ 	.byte	0x00, 0xf0, 0x11, 0x00


	//----- nvinfo : EIATTR_KPARAM_INFO
	.align		4
.L_28:
        /*00a8*/ 	.byte	0x04, 0x17
        /*00aa*/ 	.short	(.L_30 - .L_29)
.L_29:
        /*00ac*/ 	.word	0x00000000
        /*00b0*/ 	.short	0x000f
        /*00b2*/ 	.short	0x0050
        /*00b4*/ 	.byte	0x00, 0xf0, 0x11, 0x00


	//----- nvinfo : EIATTR_KPARAM_INFO
	.align		4
.L_30:
        /*00b8*/ 	.byte	0x04, 0x17
        /*00ba*/ 	.short	(.L_32 - .L_31)
.L_31:
        /*00bc*/ 	.word	0x00000000
        /*00c0*/ 	.short	0x000e
        /*00c2*/ 	.short	0x004c
        /*00c4*/ 	.byte	0x00, 0xf0, 0x11, 0x00


	//----- nvinfo : EIATTR_KPARAM_INFO
	.align		4
.L_32:
        /*00c8*/ 	.byte	0x04, 0x17
        /*00ca*/ 	.short	(.L_34 - .L_33)
.L_33:
        /*00cc*/ 	.word	0x00000000
        /*00d0*/ 	.short	0x000d
        /*00d2*/ 	.short	0x0048
        /*00d4*/ 	.byte	0x00, 0xf0, 0x11, 0x00


	//----- nvinfo : EIATTR_KPARAM_INFO
	.align		4
.L_34:
        /*00d8*/ 	.byte	0x04, 0x17
        /*00da*/ 	.short	(.L_36 - .L_35)
.L_35:
        /*00dc*/ 	.word	0x00000000
        /*00e0*/ 	.short	0x000c
        /*00e2*/ 	.short	0x0044
        /*00e4*/ 	.byte	0x00, 0xf0, 0x11, 0x00


	//----- nvinfo : EIATTR_KPARAM_INFO
	.align		4
.L_36:
        /*00e8*/ 	.byte	0x04, 0x17
        /*00ea*/ 	.short	(.L_38 - .L_37)
.L_37:
        /*00ec*/ 	.word	0x00000000
        /*00f0*/ 	.short	0x000b
        /*00f2*/ 	.short	0x0040
        /*00f4*/ 	.byte	0x00, 0xf0, 0x11, 0x00


	//----- nvinfo : EIATTR_KPARAM_INFO
	.align		4
.L_38:
        /*00f8*/ 	.byte	0x04, 0x17
        /*00fa*/ 	.short	(.L_40 - .L_39)
.L_39:
        /*00fc*/ 	.word	0x00000000
        /*0100*/ 	.short	0x000a
        /*0102*/ 	.short	0x003c
        /*0104*/ 	.byte	0x00, 0xf0, 0x11, 0x00


	//----- nvinfo : EIATTR_KPARAM_INFO
	.align		4
.L_40:
        /*0108*/ 	.byte	0x04, 0x17
        /*010a*/ 	.short	(.L_42 - .L_41)
.L_41:
        /*010c*/ 	.word	0x00000000
        /*0110*/ 	.short	0x0009
        /*0112*/ 	.short	0x0038
        /*0114*/ 	.byte	0x00, 0xf0, 0x11, 0x00


	//----- nvinfo : EIATTR_KPARAM_INFO
	.align		4
.L_42:
        /*0118*/ 	.byte	0x04, 0x17
        /*011a*/ 	.short	(.L_44 - .L_43)
.L_43:
        /*011c*/ 	.word	0x00000000
        /*0120*/ 	.short	0x0008
        /*0122*/ 	.short	0x0034
        /*0124*/ 	.byte	0x00, 0xf0, 0x11, 0x00


	//----- nvinfo : EIATTR_KPARAM_INFO
	.align		4
.L_44:
        /*0128*/ 	.byte	0x04, 0x17
        /*012a*/ 	.short	(.L_46 - .L_45)
.L_45:
        /*012c*/ 	.word	0x00000000
        /*0130*/ 	.short	0x0007
        /*0132*/ 	.short	0x0030
        /*0134*/ 	.byte	0x00, 0xf0, 0x11, 0x00


	//----- nvinfo : EIATTR_KPARAM_INFO
	.align		4
.L_46:
        /*0138*/ 	.byte	0x04, 0x17
        /*013a*/ 	.short	(.L_48 - .L_47)
.L_47:
        /*013c*/ 	.word	0x00000000
        /*0140*/ 	.short	0x0006
        /*0142*/ 	.short	0x002c
        /*0144*/ 	.byte	0x00, 0xf0, 0x11, 0x00


	//----- nvinfo : EIATTR_KPARAM_INFO
	.align		4
.L_48:
        /*0148*/ 	.byte	0x04, 0x17
        /*014a*/ 	.short	(.L_50 - .L_49)
.L_49:
        /*014c*/ 	.word	0x00000000
        /*0150*/ 	.short	0x0005
        /*0152*/ 	.short	0x0028
        /*0154*/ 	.byte	0x00, 0xf0, 0x11, 0x00


	//----- nvinfo : EIATTR_KPARAM_INFO
	.align		4
.L_50:
        /*0158*/ 	.byte	0x04, 0x17
        /*015a*/ 	.short	(.L_52 - .L_51)
.L_51:
        /*015c*/ 	.word	0x00000000
        /*0160*/ 	.short	0x0004
        /*0162*/ 	.short	0x0020
        /*0164*/ 	.byte	0x00, 0xf4, 0x21, 0x00


	//----- nvinfo : EIATTR_KPARAM_INFO
	.align		4
.L_52:
        /*0168*/ 	.byte	0x04, 0x17
        /*016a*/ 	.short	(.L_54 - .L_53)
.L_53:
        /*016c*/ 	.word	0x00000000
        /*0170*/ 	.short	0x0003
        /*0172*/ 	.short	0x0018
        /*0174*/ 	.byte	0x00, 0xf4, 0x21, 0x00


	//----- nvinfo : EIATTR_KPARAM_INFO
	.align		4
.L_54:
        /*0178*/ 	.byte	0x04, 0x17
        /*017a*/ 	.short	(.L_56 - .L_55)
.L_55:
        /*017c*/ 	.word	0x00000000
        /*0180*/ 	.short	0x0002
        /*0182*/ 	.short	0x0010
        /*0184*/ 	.byte	0x00, 0xf4, 0x21, 0x00


	//----- nvinfo : EIATTR_KPARAM_INFO
	.align		4
.L_56:
        /*0188*/ 	.byte	0x04, 0x17
        /*018a*/ 	.short	(.L_58 - .L_57)
.L_57:
        /*018c*/ 	.word	0x00000000
        /*0190*/ 	.short	0x0001
        /*0192*/ 	.short	0x0008
        /*0194*/ 	.byte	0x00, 0xf4, 0x21, 0x00


	//----- nvinfo : EIATTR_KPARAM_INFO
	.align		4
.L_58:
        /*0198*/ 	.byte	0x04, 0x17
        /*019a*/ 	.short	(.L_60 - .L_59)
.L_59:
        /*019c*/ 	.word	0x00000000
        /*01a0*/ 	.short	0x0000
        /*01a2*/ 	.short	0x0000
        /*01a4*/ 	.byte	0x00, 0xf4, 0x21, 0x00


	//----- nvinfo : EIATTR_SPARSE_MMA_MASK
	.align		4
.L_60:
        /*01a8*/ 	.byte	0x03, 0x50
        /*01aa*/ 	.short	0x0000


	//----- nvinfo : EIATTR_MAXREG_COUNT
	.align		4
        /*01ac*/ 	.byte	0x03, 0x1b
        /*01ae*/ 	.short	0x00ff


	//----- nvinfo : EIATTR_NUM_BARRIERS
	.align		4
        /*01b0*/ 	.byte	0x02, 0x4c
        /*01b2*/ 	.byte	0x01
	.zero		1


	//----- nvinfo : EIATTR_ANNOTATIONS
	.align		4
        /*01b4*/ 	.byte	0x04, 0x55
        /*01b6*/ 	.short	(.L_62 - .L_61)


	//   ....[0]....
.L_61:
        /*01b8*/ 	.word	0x00000001
        /*01bc*/ 	.byte	0xa0, 0x11, 0x00, 0x00, 0x01, 0x00, 0x00, 0x00, 0xf0, 0x11, 0x00, 0x00, 0x01, 0x00, 0x00, 0x00
        /* <DEDUP_REMOVED lines=69> */
        /*061c*/ 	.byte	0x40, 0x59, 0x00, 0x00, 0x01, 0x00, 0x00, 0x00, 0x70, 0x59, 0x00, 0x00


	//----- nvinfo : EIATTR_MERCURY_ISA_VERSION
	.align		4
.L_62:
        /*0628*/ 	.byte	0x03, 0x5f
        /*062a*/ 	.short	0x0101


	//----- nvinfo : EIATTR_COOP_GROUP_MASK_REGIDS
	.align		4
        /*062c*/ 	.byte	0x04, 0x29
        /*062e*/ 	.short	(.L_64 - .L_63)


	//   ....[0]....
.L_63:
        /*0630*/ 	.word	0xffffffff


	//   ....[1]....
        /*0634*/ 	.word	0xffffffff


	//   ....[2]....
        /*0638*/ 	.word	0xffffffff


	//   ....[3]....
        /*063c*/ 	.word	0xffffffff


	//   ....[4]....
        /*0640*/ 	.word	0xffffffff


	//   ....[5]....
        /*0644*/ 	.word	0xffffffff


	//   ....[6]....
        /*0648*/ 	.word	0xffffffff


	//   ....[7]....
        /*064c*/ 	.word	0xffffffff


	//   ....[8]....
        /*0650*/ 	.word	0xffffffff


	//   ....[9]....
        /*0654*/ 	.word	0xffffffff


	//   ....[10]....
        /*0658*/ 	.word	0xffffffff


	//   ....[11]....
        /*065c*/ 	.word	0xffffffff


	//   ....[12]....
        /*0660*/ 	.word	0xffffffff


	//   ....[13]....
        /*0664*/ 	.word	0xffffffff


	//   ....[14]....
        /*0668*/ 	.word	0xffffffff


	//   ....[15]....
        /*066c*/ 	.word	0xffffffff


	//   ....[16]....
        /*0670*/ 	.word	0xffffffff


	//   ....[17]....
        /*0674*/ 	.word	0xffffffff


	//   ....[18]....
        /*0678*/ 	.word	0xffffffff


	//   ....[19]....
        /*067c*/ 	.word	0xffffffff


	//   ....[20]....
        /*0680*/ 	.word	0xffffffff


	//   ....[21]....
        /*0684*/ 	.word	0xffffffff


	//----- nvinfo : EIATTR_COOP_GROUP_INSTR_OFFSETS
	.align		4
.L_64:
        /*0688*/ 	.byte	0x04, 0x28
        /*068a*/ 	.short	(.L_66 - .L_65)


	//   ....[0]....
.L_65:
        /*068c*/ 	.word	0x00004620


	//   ....[1]....
        /*0690*/ 	.word	0x00004630


	//   ....[2]....
        /*0694*/ 	.word	0x00004640


	//   ....[3]....
        /*0698*/ 	.word	0x00004650


	//   ....[4]....
        /*069c*/ 	.word	0x000046a0


	//   ....[5]....
        /*06a0*/ 	.word	0x000046b0


	//   ....[6]....
        /*06a4*/ 	.word	0x000046c0


	//   ....[7]....
        /*06a8*/ 	.word	0x000046d0


	//   ....[8]....
        /*06ac*/ 	.word	0x00004820


	//   ....[9]....
        /*06b0*/ 	.word	0x00004840


	//   ....[10]....
        /*06b4*/ 	.word	0x00004860


	//   ....[11]....
        /*06b8*/ 	.word	0x00004a50


	//   ....[12]....
        /*06bc*/ 	.word	0x00004b10


	//   ....[13]....
        /*06c0*/ 	.word	0x00004b60


	//   ....[14]....
        /*06c4*/ 	.word	0x00004ba0


	//   ....[15]....
        /*06c8*/ 	.word	0x00004bd0


	//   ....[16]....
        /*06cc*/ 	.word	0x00004c10


	//   ....[17]....
        /*06d0*/ 	.word	0x00004c40


	//   ....[18]....
        /*06d4*/ 	.word	0x00004c70


	//   ....[19]....
        /*06d8*/ 	.word	0x00004ea0


	//   ....[20]....
        /*06dc*/ 	.word	0x00004ef0


	//   ....[21]....
        /*06e0*/ 	.word	0x00004f10


	//----- nvinfo : EIATTR_EXIT_INSTR_OFFSETS
	.align		4
.L_66:
        /*06e4*/ 	.byte	0x04, 0x1c
        /*06e6*/ 	.short	(.L_68 - .L_67)


	//   ....[0]....
.L_67:
        /*06e8*/ 	.word	0x00008330


	//   ....[1]....
        /*06ec*/ 	.word	0x00008360


	//----- nvinfo : EIATTR_REQNTID
	.align		4
.L_68:
        /*06f0*/ 	.byte	0x04, 0x10
        /*06f2*/ 	.short	(.L_70 - .L_69)
.L_69:
        /*06f4*/ 	.word	0x00000100
        /*06f8*/ 	.word	0x00000001
        /*06fc*/ 	.word	0x00000001


	//----- nvinfo : EIATTR_CRS_STACK_SIZE
	.align		4
.L_70:
        /*0700*/ 	.byte	0x04, 0x1e
        /*0702*/ 	.short	(.L_72 - .L_71)
.L_71:
        /*0704*/ 	.word	0x00000000


	//----- nvinfo : EIATTR_CBANK_PARAM_SIZE
	.align		4
.L_72:
        /*0708*/ 	.byte	0x03, 0x19
        /*070a*/ 	.short	0x0088


	//----- nvinfo : EIATTR_PARAM_CBANK
	.align		4
        /*070c*/ 	.byte	0x04, 0x0a
        /*070e*/ 	.short	(.L_74 - .L_73)
	.align		4
.L_73:
        /*0710*/ 	.word	index@(.nv.constant0.attn_fwd)
        /*0714*/ 	.short	0x0210
        /*0716*/ 	.short	0x0088


	//----- nvinfo : EIATTR_SW_WAR
	.align		4
.L_74:
        /*0718*/ 	.byte	0x04, 0x36
        /*071a*/ 	.short	(.L_76 - .L_75)
.L_75:
        /*071c*/ 	.word	0x00000008
.L_76:


//--------------------- .nv.callgraph             --------------------------
	.section	.nv.callgraph,"",@"SHT_CUDA_CALLGRAPH"
	.align	4
	.sectionentsize	8
	.align		4
        /*0000*/ 	.word	0x00000000
	.align		4
        /*0004*/ 	.word	0xffffffff
	.align		4
        /*0008*/ 	.word	0x00000000
	.align		4
        /*000c*/ 	.word	0xfffffffe
	.align		4
        /*0010*/ 	.word	0x00000000
	.align		4
        /*0014*/ 	.word	0xfffffffd
	.align		4
        /*0018*/ 	.word	0x00000000
	.align		4
        /*001c*/ 	.word	0xfffffffc


//--------------------- .nv.constant4             --------------------------
	.section	.nv.constant4,"a",@progbits
	.align	8
	.align		8
.nv.constant4:
        /*0000*/ 	.dword	_$_str


//--------------------- .text.attn_fwd            --------------------------
	.section	.text.attn_fwd,"ax",@progbits
	.align	128
        .global         attn_fwd
        .type           attn_fwd,@function
        .size           attn_fwd,(.L_x_11 - attn_fwd)
        .other          attn_fwd,@"STO_CUDA_ENTRY STV_DEFAULT"
attn_fwd:
.text.attn_fwd:
[----:B------:R-:W0:Y:S01]  /*0000*/  LDC R1, c[0x0][0x28] ;  /* 0x00000a00ff017b82 */ /* 0x000e220000000800 */
[----:B------:R-:W1:Y:S07]  /*0010*/  S2R R235, SR_CTAID.X ;  /* 0x0000000000eb7919 */ /* 0x000e6e0000002500 */
[----:B------:R-:W2:Y:S01]  /*0020*/  S2UR UR9, SR_CTAID.Y ;  /* 0x00000000000979c3 */ /* 0x000ea20000002600 */
[----:B------:R-:W-:Y:S01]  /*0030*/  ULDC.64 UR4, c[0x0][0x240] ;  /* 0x0000900000047ab9 */ /* 0x000fe20000000a00 */
[----:B------:R-:W-:Y:S01]  /*0040*/  ULDC.64 UR10, c[0x0][0x208] ;  /* 0x00008200000a7ab9 */ /* 0x000fe20000000a00 */
[----:B------:R-:W3:Y:S01]  /*0050*/  S2R R8, SR_TID.X ;  /* 0x0000000000087919 */ /* 0x000ee20000002100 */
[----:B0-----:R-:W-:-:S04]  /*0060*/  VIADD R1, R1, 0xfffffdc8 ;  /* 0xfffffdc801017836 */ /* 0x001fc80000000000 */
[----:B------:R-:W0:Y:S08]  /*0070*/  LDC R21, c[0x0][0x248] ;  /* 0x00009200ff157b82 */ /* 0x000e300000000800 */
[----:B------:R-:W4:Y:S01]  /*0080*/  LDC.64 R18, c[0x0][0x210] ;  /* 0x00008400ff127b82 */ /* 0x000f220000000a00 */
[----:B--2---:R-:W-:-:S04]  /*0090*/  UIMAD UR4, UR9, UR4, URZ ;  /* 0x00000004090472a4 */ /* 0x004fc8000f8e023f */
[----:B------:R-:W-:Y:S01]  /*00a0*/  USHF.L.U32 UR6, UR4, 0x1, URZ ;  /* 0x0000000104067899 */ /* 0x000fe2000800063f */
[----:B-1----:R-:W-:Y:S01]  /*00b0*/  IMAD.SHL.U32 R235, R235, 0x20, RZ ;  /* 0x00000020ebeb7824 */ /* 0x002fe200078e00ff */
[----:B---3--:R-:W-:-:S04]  /*00c0*/  SHF.R.U32.HI R2, RZ, 0x5, R8 ;  /* 0x00000005ff027819 */ /* 0x008fc80000011608 */
[----:B------:R-:W-:Y:S02]  /*00d0*/  LOP3.LUT R0, R235, 0x1f, R8, 0xf8, !PT ;  /* 0x0000001feb007812 */ /* 0x000fe400078ef808 */
[----:B------:R-:W-:-:S03]  /*00e0*/  SGXT.U32 R2, R2, 0x3 ;  /* 0x000000030202781a */ /* 0x000fc60000000000 */
[----:B------:R-:W-:Y:S01]  /*00f0*/  IMAD R0, R0, UR5, RZ ;  /* 0x0000000500007c24 */ /* 0x000fe2000f8e02ff */
[----:B------:R-:W-:Y:S01]  /*0100*/  UIMAD.WIDE UR4, UR4, 0x2, URZ ;  /* 0x00000002040478a5 */ /* 0x000fe2000f8e023f */
[----:B0-----:R-:W-:Y:S02]  /*0110*/  IMAD R5, R2, R21, RZ ;  /* 0x0000001502057224 */ /* 0x001fe400078e02ff */
[C---:B------:R-:W-:Y:S02]  /*0120*/  IMAD.SHL.U32 R3, R0.reuse, 0x2, RZ ;  /* 0x0000000200037824 */ /* 0x040fe400078e00ff */
[----:B------:R-:W-:-:S03]  /*0130*/  IMAD.HI R0, R0, 0x2, RZ ;  /* 0x0000000200007827 */ /* 0x000fc600078e02ff */
[----:B----4-:R-:W-:Y:S01]  /*0140*/  IADD3 R17, P0, P1, R3, UR6, R18 ;  /* 0x0000000603117c10 */ /* 0x010fe2000f91e012 */
[----:B------:R-:W-:-:S03]  /*0150*/  IMAD R7, R21, 0x8, R5 ;  /* 0x0000000815077824 */ /* 0x000fc600078e0205 */
[----:B------:R-:W-:Y:S01]  /*0160*/  IADD3.X R19, R0, UR5, R19, P0, P1 ;  /* 0x0000000500137c10 */ /* 0x000fe200087e2413 */
[----:B------:R-:W-:Y:S01]  /*0170*/  IMAD R0, R21, 0x8, R7 ;  /* 0x0000000815007824 */ /* 0x000fe200078e0207 */
[-C--:B------:R-:W-:Y:S02]  /*0180*/  LEA R2, P0, R5, R17.reuse, 0x1 ;  /* 0x0000001105027211 */ /* 0x080fe400078008ff */
[----:B------:R-:W-:Y:S02]  /*0190*/  LEA R4, P1, R7, R17, 0x1 ;  /* 0x0000001107047211 */ /* 0x000fe400078208ff */
[----:B------:R-:W-:Y:S02]  /*01a0*/  LEA.HI.X.SX32 R3, R5, R19, 0x1, P0 ;  /* 0x0000001305037211 */ /* 0x000fe400000f0eff */
[----:B------:R-:W-:Y:S02]  /*01b0*/  LEA R9, R21, R0, 0x3 ;  /* 0x0000000015097211 */ /* 0x000fe400078e18ff */
[----:B------:R-:W-:Y:S01]  /*01c0*/  LEA R6, P0, R0, R17, 0x1 ;  /* 0x0000001100067211 */ /* 0x000fe200078008ff */
[----:B------:R0:W2:Y:S01]  /*01d0*/  LDG.E.U16 R18, desc[UR10][R2.64] ;  /* 0x0000000a02127981 */ /* 0x0000a2000c1e1500 */
[----:B------:R-:W-:-:S02]  /*01e0*/  LEA.HI.X.SX32 R5, R7, R19, 0x1, P1 ;  /* 0x0000001307057211 */ /* 0x000fc400008f0eff */
[----:B------:R-:W-:Y:S01]  /*01f0*/  LEA.HI.X.SX32 R7, R0, R19, 0x1, P0 ;  /* 0x0000001300077211 */ /* 0x000fe200000f0eff */
[----:B------:R-:W-:Y:S01]  /*0200*/  IMAD R0, R21, 0x8, R9 ;  /* 0x0000000815007824 */ /* 0x000fe200078e0209 */
[C---:B------:R-:W-:Y:S01]  /*0210*/  LEA R10, P0, R9.reuse, R17, 0x1 ;  /* 0x00000011090a7211 */ /* 0x040fe200078008ff */
[----:B------:R1:W3:Y:S03]  /*0220*/  LDG.E.U16 R20, desc[UR10][R4.64] ;  /* 0x0000000a04147981 */ /* 0x0002e6000c1e1500 */
[----:B------:R-:W-:Y:S01]  /*0230*/  LEA.HI.X.SX32 R11, R9, R19, 0x1, P0 ;  /* 0x00000013090b7211 */ /* 0x000fe200000f0eff */
[C---:B------:R-:W-:Y:S01]  /*0240*/  IMAD R9, R21.reuse, 0x8, R0 ;  /* 0x0000000815097824 */ /* 0x040fe200078e0200 */
[C---:B------:R-:W-:Y:S01]  /*0250*/  LEA R12, P0, R0.reuse, R17, 0x1 ;  /* 0x00000011000c7211 */ /* 0x040fe200078008ff */
[----:B------:R4:W5:Y:S03]  /*0260*/  LDG.E.U16 R22, desc[UR10][R6.64] ;  /* 0x0000000a06167981 */ /* 0x000966000c1e1500 */
[----:B------:R-:W-:Y:S01]  /*0270*/  LEA.HI.X.SX32 R13, R0, R19, 0x1, P0 ;  /* 0x00000013000d7211 */ /* 0x000fe200000f0eff */
[----:B------:R-:W-:Y:S01]  /*0280*/  IMAD R0, R21, 0x8, R9 ;  /* 0x0000000815007824 */ /* 0x000fe200078e0209 */
[-C--:B0-----:R-:W-:Y:S01]  /*0290*/  LEA R2, P0, R9, R17.reuse, 0x1 ;  /* 0x0000001109027211 */ /* 0x081fe200078008ff */
[----:B------:R0:W5:Y:S02]  /*02a0*/  LDG.E.U16 R24, desc[UR10][R10.64] ;  /* 0x0000000a0a187981 */ /* 0x000164000c1e1500 */
[----:B------:R-:W-:Y:S01]  /*02b0*/  IMAD R16, R21, 0x8, R0 ;  /* 0x0000000815107824 */ /* 0x000fe200078e0200 */
[----:B------:R-:W-:Y:S01]  /*02c0*/  LEA R14, P1, R0, R17, 0x1 ;  /* 0x00000011000e7211 */ /* 0x000fe200078208ff */
[----:B------:R0:W5:Y:S01]  /*02d0*/  LDG.E.U16 R26, desc[UR10][R12.64] ;  /* 0x0000000a0c1a7981 */ /* 0x000162000c1e1500 */
[----:B------:R-:W-:-:S02]  /*02e0*/  LEA.HI.X.SX32 R3, R9, R19, 0x1, P0 ;  /* 0x0000001309037211 */ /* 0x000fc400000f0eff */
[----:B------:R-:W-:Y:S01]  /*02f0*/  LEA.HI.X.SX32 R15, R0, R19, 0x1, P1 ;  /* 0x00000013000f7211 */ /* 0x000fe200008f0eff */
[C---:B------:R-:W-:Y:S01]  /*0300*/  IMAD R0, R21.reuse, 0x8, R16 ;  /* 0x0000000815007824 */ /* 0x040fe200078e0210 */
[C---:B-1----:R-:W-:Y:S01]  /*0310*/  LEA R4, P0, R16.reuse, R17, 0x1 ;  /* 0x0000001110047211 */ /* 0x042fe200078008ff */
[----:B------:R1:W5:Y:S03]  /*0320*/  LDG.E.U16 R28, desc[UR10][R2.64] ;  /* 0x0000000a021c7981 */ /* 0x000366000c1e1500 */
[----:B------:R-:W-:Y:S01]  /*0330*/  LEA.HI.X.SX32 R5, R16, R19, 0x1, P0 ;  /* 0x0000001310057211 */ /* 0x000fe200000f0eff */
[----:B------:R-:W5:Y:S01]  /*0340*/  LDG.E.U16 R30, desc[UR10][R14.64] ;  /* 0x0000000a0e1e7981 */ /* 0x000f62000c1e1500 */
[C---:B----4-:R-:W-:Y:S02]  /*0350*/  LEA R6, P0, R0.reuse, R17, 0x1 ;  /* 0x0000001100067211 */ /* 0x050fe400078008ff */
[----:B------:R-:W-:Y:S01]  /*0360*/  LEA R9, R21, R0, 0x3 ;  /* 0x0000000015097211 */ /* 0x000fe200078e18ff */
[----:B------:R4:W5:Y:S01]  /*0370*/  LDG.E.U16 R32, desc[UR10][R4.64] ;  /* 0x0000000a04207981 */ /* 0x000962000c1e1500 */
[----:B------:R-:W-:-:S03]  /*0380*/  LEA.HI.X.SX32 R7, R0, R19, 0x1, P0 ;  /* 0x0000001300077211 */ /* 0x000fc600000f0eff */
[----:B------:R-:W-:Y:S01]  /*0390*/  IMAD R0, R21, 0x8, R9 ;  /* 0x0000000815007824 */ /* 0x000fe200078e0209 */
[-C--:B0-----:R-:W-:Y:S01]  /*03a0*/  LEA R10, P0, R9, R17.reuse, 0x1 ;  /* 0x00000011090a7211 */ /* 0x081fe200078008ff */
[----:B------:R0:W5:Y:S02]  /*03b0*/  LDG.E.U16 R34, desc[UR10][R6.64] ;  /* 0x0000000a06227981 */ /* 0x000164000c1e1500 */
[----:B------:R-:W-:Y:S01]  /*03c0*/  IMAD R16, R21, 0x8, R0 ;  /* 0x0000000815107824 */ /* 0x000fe200078e0200 */
[C---:B------:R-:W-:Y:S02]  /*03d0*/  LEA R12, P1, R0.reuse, R17, 0x1 ;  /* 0x00000011000c7211 */ /* 0x040fe400078208ff */
[-C--:B------:R-:W-:Y:S02]  /*03e0*/  LEA.HI.X.SX32 R11, R9, R19.reuse, 0x1, P0 ;  /* 0x00000013090b7211 */ /* 0x080fe400000f0eff */
[----:B------:R-:W-:Y:S01]  /*03f0*/  LEA.HI.X.SX32 R13, R0, R19, 0x1, P1 ;  /* 0x00000013000d7211 */ /* 0x000fe200008f0eff */
[C---:B------:R-:W-:Y:S01]  /*0400*/  IMAD R0, R21.reuse, 0x8, R16 ;  /* 0x0000000815007824 */ /* 0x040fe200078e0210 */
[C---:B-1----:R-:W-:Y:S01]  /*0410*/  LEA R2, P0, R16.reuse, R17, 0x1 ;  /* 0x0000001110027211 */ /* 0x042fe200078008ff */
[----:B------:R1:W5:Y:S03]  /*0420*/  LDG.E.U16 R36, desc[UR10][R10.64] ;  /* 0x0000000a0a247981 */ /* 0x000366000c1e1500 */
[----:B------:R-:W-:Y:S01]  /*0430*/  LEA.HI.X.SX32 R3, R16, R19, 0x1, P0 ;  /* 0x0000001310037211 */ /* 0x000fe200000f0eff */
[C---:B------:R-:W-:Y:S01]  /*0440*/  IMAD R9, R21.reuse, 0x8, R0 ;  /* 0x0000000815097824 */ /* 0x040fe200078e0200 */
[C---:B----4-:R-:W-:Y:S01]  /*0450*/  LEA R4, P0, R0.reuse, R17, 0x1 ;  /* 0x0000001100047211 */ /* 0x050fe200078008ff */
[----:B------:R-:W4:Y:S03]  /*0460*/  LDG.E.U16 R38, desc[UR10][R12.64] ;  /* 0x0000000a0c267981 */ /* 0x000f26000c1e1500 */
[----:B------:R-:W-:Y:S01]  /*0470*/  LEA.HI.X.SX32 R5, R0, R19, 0x1, P0 ;  /* 0x0000001300057211 */ /* 0x000fe200000f0eff */
[----:B------:R-:W-:Y:S01]  /*0480*/  IMAD R0, R21, 0x8, R9 ;  /* 0x0000000815007824 */ /* 0x000fe200078e0209 */
[-C--:B0-----:R-:W-:Y:S01]  /*0490*/  LEA R6, P0, R9, R17.reuse, 0x1 ;  /* 0x0000001109067211 */ /* 0x081fe200078008ff */
[----:B------:R0:W4:Y:S03]  /*04a0*/  LDG.E.U16 R40, desc[UR10][R2.64] ;  /* 0x0000000a02287981 */ /* 0x000126000c1e1500 */
[----:B------:R-:W-:Y:S01]  /*04b0*/  LEA R14, P1, R0, R17, 0x1 ;  /* 0x00000011000e7211 */ /* 0x000fe200078208ff */
[----:B------:R0:W4:Y:S01]  /*04c0*/  LDG.E.U16 R42, desc[UR10][R4.64] ;  /* 0x0000000a042a7981 */ /* 0x000122000c1e1500 */
[----:B------:R-:W-:-:S02]  /*04d0*/  LEA R16, R21, R0, 0x3 ;  /* 0x0000000015107211 */ /* 0x000fc400078e18ff */
[-C--:B------:R-:W-:Y:S02]  /*04e0*/  LEA.HI.X.SX32 R7, R9, R19.reuse, 0x1, P0 ;  /* 0x0000001309077211 */ /* 0x080fe400000f0eff */
[----:B------:R-:W-:Y:S01]  /*04f0*/  LEA.HI.X.SX32 R15, R0, R19, 0x1, P1 ;  /* 0x00000013000f7211 */ /* 0x000fe200008f0eff */
[C---:B------:R-:W-:Y:S01]  /*0500*/  IMAD R0, R21.reuse, 0x8, R16 ;  /* 0x0000000815007824 */ /* 0x040fe200078e0210 */
[C---:B-1----:R-:W-:Y:S01]  /*0510*/  LEA R10, P0, R16.reuse, R17, 0x1 ;  /* 0x00000011100a7211 */ /* 0x042fe200078008ff */
[----:B------:R1:W4:Y:S03]  /*0520*/  LDG.E.U16 R44, desc[UR10][R6.64] ;  /* 0x0000000a062c7981 */ /* 0x000326000c1e1500 */
[----:B------:R-:W-:Y:S01]  /*0530*/  LEA.HI.X.SX32 R11, R16, R19, 0x1, P0 ;  /* 0x00000013100b7211 */ /* 0x000fe200000f0eff */
[C---:B------:R-:W-:Y:S01]  /*0540*/  IMAD R9, R21.reuse, 0x8, R0 ;  /* 0x0000000815097824 */ /* 0x040fe200078e0200 */
[C---:B0-----:R-:W-:Y:S01]  /*0550*/  LEA R2, P0, R0.reuse, R17, 0x1 ;  /* 0x0000001100027211 */ /* 0x041fe200078008ff */
[----:B------:R-:W4:Y:S03]  /*0560*/  LDG.E.U16 R46, desc[UR10][R14.64] ;  /* 0x0000000a0e2e7981 */ /* 0x000f26000c1e1500 */
[----:B------:R-:W-:Y:S01]  /*0570*/  LEA.HI.X.SX32 R3, R0, R19, 0x1, P0 ;  /* 0x0000001300037211 */ /* 0x000fe200000f0eff */
[----:B------:R-:W-:Y:S01]  /*0580*/  IMAD R0, R21, 0x8, R9 ;  /* 0x0000000815007824 */ /* 0x000fe200078e0209 */
[-C--:B------:R-:W-:Y:S01]  /*0590*/  LEA R4, P0, R9, R17.reuse, 0x1 ;  /* 0x0000001109047211 */ /* 0x080fe200078008ff */
[----:B------:R0:W4:Y:S02]  /*05a0*/  LDG.E.U16 R48, desc[UR10][R10.64] ;  /* 0x0000000a0a307981 */ /* 0x000124000c1e1500 */
[----:B------:R-:W-:Y:S01]  /*05b0*/  IMAD R16, R21, 0x8, R0 ;  /* 0x0000000815107824 */ /* 0x000fe200078e0200 */
[----:B------:R-:W-:Y:S01]  /*05c0*/  LEA R12, P1, R0, R17, 0x1 ;  /* 0x00000011000c7211 */ /* 0x000fe200078208ff */
[----:B------:R0:W4:Y:S01]  /*05d0*/  LDG.E.U16 R50, desc[UR10][R2.64] ;  /* 0x0000000a02327981 */ /* 0x000122000c1e1500 */
[----:B------:R-:W-:-:S02]  /*05e0*/  LEA.HI.X.SX32 R5, R9, R19, 0x1, P0 ;  /* 0x0000001309057211 */ /* 0x000fc400000f0eff */
[----:B------:R-:W-:Y:S01]  /*05f0*/  LEA.HI.X.SX32 R13, R0, R19, 0x1, P1 ;  /* 0x00000013000d7211 */ /* 0x000fe200008f0eff */
[C---:B------:R-:W-:Y:S01]  /*0600*/  IMAD R0, R21.reuse, 0x8, R16 ;  /* 0x0000000815007824 */ /* 0x040fe200078e0210 */
[C---:B-1----:R-:W-:Y:S01]  /*0610*/  LEA R6, P0, R16.reuse, R17, 0x1 ;  /* 0x0000001110067211 */ /* 0x042fe200078008ff */
[----:B------:R1:W4:Y:S03]  /*0620*/  LDG.E.U16 R52, desc[UR10][R4.64] ;  /* 0x0000000a04347981 */ /* 0x000326000c1e1500 */
[----:B------:R-:W-:Y:S01]  /*0630*/  LEA.HI.X.SX32 R7, R16, R19, 0x1, P0 ;  /* 0x0000001310077211 */ /* 0x000fe200000f0eff */
[----:B------:R-:W4:Y:S01]  /*0640*/  LDG.E.U16 R54, desc[UR10][R12.64] ;  /* 0x0000000a0c367981 */ /* 0x000f22000c1e1500 */
[C---:B0-----:R-:W-:Y:S02]  /*0650*/  LEA R10, P0, R0.reuse, R17, 0x1 ;  /* 0x00000011000a7211 */ /* 0x041fe400078008ff */
[----:B------:R-:W-:Y:S01]  /*0660*/  LEA R9, R21, R0, 0x3 ;  /* 0x0000000015097211 */ /* 0x000fe200078e18ff */
[----:B------:R0:W4:Y:S01]  /*0670*/  LDG.E.U16 R56, desc[UR10][R6.64] ;  /* 0x0000000a06387981 */ /* 0x000122000c1e1500 */
[----:B------:R-:W-:-:S03]  /*0680*/  LEA.HI.X.SX32 R11, R0, R19, 0x1, P0 ;  /* 0x00000013000b7211 */ /* 0x000fc600000f0eff */
[----:B------:R-:W-:Y:S01]  /*0690*/  IMAD R0, R21, 0x8, R9 ;  /* 0x0000000815007824 */ /* 0x000fe200078e0209 */
[-C--:B------:R-:W-:Y:S01]  /*06a0*/  LEA R2, P0, R9, R17.reuse, 0x1 ;  /* 0x0000001109027211 */ /* 0x080fe200078008ff */
[----:B------:R0:W4:Y:S02]  /*06b0*/  LDG.E.U16 R58, desc[UR10][R10.64] ;  /* 0x0000000a0a3a7981 */ /* 0x000124000c1e1500 */
[----:B------:R-:W-:Y:S01]  /*06c0*/  IMAD R16, R21, 0x8, R0 ;  /* 0x0000000815107824 */ /* 0x000fe200078e0200 */
[C---:B------:R-:W-:Y:S02]  /*06d0*/  LEA R14, P1, R0.reuse, R17, 0x1 ;  /* 0x00000011000e7211 */ /* 0x040fe400078208ff */
        /* <DEDUP_REMOVED lines=8> */
[----:B------:R0:W4:Y:S03]  /*0760*/  LDG.E.U16 R62, desc[UR10][R14.64] ;  /* 0x0000000a0e3e7981 */ /* 0x000126000c1e1500 */
[----:B------:R-:W-:Y:S01]  /*0770*/  LEA.HI.X.SX32 R7, R0, R19, 0x1, P0 ;  /* 0x0000001300077211 */ /* 0x000fe200000f0eff */
[----:B------:R-:W-:Y:S01]  /*0780*/  IMAD R0, R21, 0x8, R9 ;  /* 0x0000000815007824 */ /* 0x000fe200078e0209 */
[-C--:B------:R-:W-:Y:S01]  /*0790*/  LEA R10, P0, R9, R17.reuse, 0x1 ;  /* 0x00000011090a7211 */ /* 0x080fe200078008ff */
[----:B------:R0:W4:Y:S03]  /*07a0*/  LDG.E.U16 R64, desc[UR10][R4.64] ;  /* 0x0000000a04407981 */ /* 0x000126000c1e1500 */
[----:B------:R-:W-:Y:S01]  /*07b0*/  LEA R12, P1, R0, R17, 0x1 ;  /* 0x00000011000c7211 */ /* 0x000fe200078208ff */
[----:B------:R0:W4:Y:S01]  /*07c0*/  LDG.E.U16 R66, desc[UR10][R6.64] ;  /* 0x0000000a06427981 */ /* 0x000122000c1e1500 */
[----:B------:R-:W-:-:S02]  /*07d0*/  LEA R16, R21, R0, 0x3 ;  /* 0x0000000015107211 */ /* 0x000fc400078e18ff */
[----:B------:R-:W-:-:S03]  /*07e0*/  LEA.HI.X.SX32 R13, R0, R19, 0x1, P1 ;  /* 0x00000013000d7211 */ /* 0x000fc600008f0eff */
[----:B------:R-:W-:Y:S01]  /*07f0*/  IMAD R0, R21, 0x8, R16 ;  /* 0x0000000815007824 */ /* 0x000fe200078e0210 */
[----:B------:R-:W-:Y:S01]  /*0800*/  LEA.HI.X.SX32 R11, R9, R19, 0x1, P0 ;  /* 0x00000013090b7211 */ /* 0x000fe200000f0eff */
[----:B------:R-:W4:Y:S01]  /*0810*/  LDG.E.U16 R12, desc[UR10][R12.64] ;  /* 0x0000000a0c0c7981 */ /* 0x000f22000c1e1500 */
[C---:B-1----:R-:W-:Y:S01]  /*0820*/  LEA R2, P0, R16.reuse, R17, 0x1 ;  /* 0x0000001110027211 */ /* 0x042fe200078008ff */
[C---:B------:R-:W-:Y:S02]  /*0830*/  IMAD R9, R21.reuse, 0x8, R0 ;  /* 0x0000000815097824 */ /* 0x040fe400078e0200 */
[----:B------:R1:W4:Y:S01]  /*0840*/  LDG.E.U16 R68, desc[UR10][R10.64] ;  /* 0x0000000a0a447981 */ /* 0x000322000c1e1500 */
[----:B------:R-:W-:Y:S01]  /*0850*/  LEA.HI.X.SX32 R3, R16, R19, 0x1, P0 ;  /* 0x0000001310037211 */ /* 0x000fe200000f0eff */
[----:B0-----:R-:W-:Y:S01]  /*0860*/  IMAD R15, R21, 0x8, R9 ;  /* 0x00000008150f7824 */ /* 0x001fe200078e0209 */
[----:B------:R-:W-:-:S03]  /*0870*/  LEA R4, P0, R0, R17, 0x1 ;  /* 0x0000001100047211 */ /* 0x000fc600078008ff */
[----:B------:R-:W4:Y:S01]  /*0880*/  LDG.E.U16 R16, desc[UR10][R2.64] ;  /* 0x0000000a02107981 */ /* 0x000f22000c1e1500 */
[----:B------:R-:W-:Y:S02]  /*0890*/  LEA.HI.X.SX32 R5, R0, R19, 0x1, P0 ;  /* 0x0000001300057211 */ /* 0x000fe400000f0eff */
[-C--:B------:R-:W-:Y:S02]  /*08a0*/  LEA R6, P0, R9, R17.reuse, 0x1 ;  /* 0x0000001109067211 */ /* 0x080fe400078008ff */
[----:B------:R-:W-:Y:S01]  /*08b0*/  LEA R14, P1, R15, R17, 0x1 ;  /* 0x000000110f0e7211 */ /* 0x000fe200078208ff */
[----:B------:R-:W-:Y:S01]  /*08c0*/  IMAD R0, R21, 0x8, R15 ;  /* 0x0000000815007824 */ /* 0x000fe200078e020f */
[-C--:B------:R-:W-:Y:S01]  /*08d0*/  LEA.HI.X.SX32 R7, R9, R19.reuse, 0x1, P0 ;  /* 0x0000001309077211 */ /* 0x080fe200000f0eff */
[----:B------:R0:W4:Y:S01]  /*08e0*/  LDG.E.U16 R70, desc[UR10][R4.64] ;  /* 0x0000000a04467981 */ /* 0x000122000c1e1500 */
[----:B------:R-:W-:-:S03]  /*08f0*/  LEA.HI.X.SX32 R15, R15, R19, 0x1, P1 ;  /* 0x000000130f0f7211 */ /* 0x000fc600008f0eff */
[----:B------:R-:W4:Y:S04]  /*0900*/  LDG.E.U16 R6, desc[UR10][R6.64] ;  /* 0x0000000a06067981 */ /* 0x000f28000c1e1500 */
[----:B------:R-:W4:Y:S01]  /*0910*/  LDG.E.U16 R14, desc[UR10][R14.64] ;  /* 0x0000000a0e0e7981 */ /* 0x000f22000c1e1500 */
[----:B-1----:R-:W-:-:S04]  /*0920*/  LEA R10, P0, R0, R17, 0x1 ;  /* 0x00000011000a7211 */ /* 0x002fc800078008ff */
[----:B------:R-:W-:-:S05]  /*0930*/  LEA.HI.X.SX32 R11, R0, R19, 0x1, P0 ;  /* 0x00000013000b7211 */ /* 0x000fca00000f0eff */
[----:B------:R1:W4:Y:S01]  /*0940*/  LDG.E.U16 R10, desc[UR10][R10.64] ;  /* 0x0000000a0a0a7981 */ /* 0x000322000c1e1500 */
[----:B------:R-:W1:Y:S01]  /*0950*/  S2UR UR8, SR_CgaCtaId ;  /* 0x00000000000879c3 */ /* 0x000e620000008800 */
[C---:B------:R-:W-:Y:S02]  /*0960*/  LOP3.LUT R252, R8.reuse, 0xff, RZ, 0xc0, !PT ;  /* 0x000000ff08fc7812 */ /* 0x040fe400078ec0ff */
[----:B------:R-:W-:Y:S01]  /*0970*/  LOP3.LUT R0, R8, 0xc0, RZ, 0xc0, !PT ;  /* 0x000000c008007812 */ /* 0x000fe200078ec0ff */
[----:B------:R-:W-:Y:S02]  /*0980*/  UMOV UR4, 0x400 ;  /* 0x0000040000047882 */ /* 0x000fe40000000000 */
[----:B0-----:R-:W-:Y:S01]  /*0990*/  IMAD.SHL.U32 R5, R252, 0x2, RZ ;  /* 0x00000002fc057824 */ /* 0x001fe200078e00ff */
[----:B------:R-:W-:-:S04]  /*09a0*/  SHF.R.U32.HI R0, RZ, 0x2, R0 ;  /* 0x00000002ff007819 */ /* 0x000fc80000011600 */
[----:B------:R-:W-:Y:S01]  /*09b0*/  LOP3.LUT R5, R5, R0, RZ, 0x3c, !PT ;  /* 0x0000000005057212 */ /* 0x000fe200078e3cff */
[----:B------:R-:W-:Y:S01]  /*09c0*/  VIADD R23, R235, 0x20 ;  /* 0x00000020eb177836 */ /* 0x000fe20000000000 */
[----:B-1----:R-:W-:-:S04]  /*09d0*/  ULEA UR8, UR8, UR4, 0x18 ;  /* 0x0000000408087291 */ /* 0x002fc8000f8ec03f */
[----:B------:R-:W-:Y:S01]  /*09e0*/  ISETP.GE.AND P0, PT, R23, 0x1, PT ;  /* 0x000000011700780c */ /* 0x000fe20003f06270 */
[----:B------:R-:W-:Y:S01]  /*09f0*/  IMAD.MOV.U32 R4, RZ, RZ, -0x800000 ;  /* 0xff800000ff047424 */ /* 0x000fe200078e00ff */
[----:B------:R-:W-:Y:S01]  /*0a00*/  MOV R198, 0x3f800000 ;  /* 0x3f80000000c67802 */ /* 0x000fe20000000f00 */
[----:B------:R-:W-:Y:S01]  /*0a10*/  IMAD.MOV.U32 R3, RZ, RZ, -0x800000 ;  /* 0xff800000ff037424 */ /* 0x000fe200078e00ff */
[----:B------:R-:W-:Y:S01]  /*0a20*/  MOV R196, 0x3f800000 ;  /* 0x3f80000000c47802 */ /* 0x000fe20000000f00 */
[----:B------:R-:W-:Y:S01]  /*0a30*/  IMAD.MOV.U32 R2, RZ, RZ, -0x800000 ;  /* 0xff800000ff027424 */ /* 0x000fe200078e00ff */
[----:B------:R-:W-:Y:S01]  /*0a40*/  CS2R R100, SRZ ;  /* 0x0000000000647805 */ /* 0x000fe2000001ff00 */
[----:B------:R-:W-:Y:S01]  /*0a50*/  IMAD.MOV.U32 R0, RZ, RZ, -0x800000 ;  /* 0xff800000ff007424 */ /* 0x000fe200078e00ff */
[----:B------:R-:W-:Y:S01]  /*0a60*/  CS2R R102, SRZ ;  /* 0x0000000000667805 */ /* 0x000fe2000001ff00 */
[----:B------:R-:W-:Y:S01]  /*0a70*/  IMAD.MOV.U32 R197, RZ, RZ, 0x3f800000 ;  /* 0x3f800000ffc57424 */ /* 0x000fe200078e00ff */
[----:B------:R-:W-:Y:S01]  /*0a80*/  CS2R R104, SRZ ;  /* 0x0000000000687805 */ /* 0x000fe2000001ff00 */
[----:B------:R-:W-:Y:S01]  /*0a90*/  IMAD.MOV.U32 R165, RZ, RZ, 0x3f800000 ;  /* 0x3f800000ffa57424 */ /* 0x000fe200078e00ff */
[----:B------:R-:W-:-:S02]  /*0aa0*/  CS2R R106, SRZ ;  /* 0x00000000006a7805 */ /* 0x000fc4000001ff00 */
[----:B------:R-:W-:Y:S02]  /*0ab0*/  CS2R R92, SRZ ;  /* 0x00000000005c7805 */ /* 0x000fe4000001ff00 */
[----:B------:R-:W-:Y:S02]  /*0ac0*/  CS2R R94, SRZ ;  /* 0x00000000005e7805 */ /* 0x000fe4000001ff00 */
[----:B------:R-:W-:Y:S02]  /*0ad0*/  CS2R R96, SRZ ;  /* 0x0000000000607805 */ /* 0x000fe4000001ff00 */
[----:B------:R-:W-:Y:S02]  /*0ae0*/  CS2R R98, SRZ ;  /* 0x0000000000627805 */ /* 0x000fe4000001ff00 */
[----:B------:R-:W-:Y:S02]  /*0af0*/  CS2R R120, SRZ ;  /* 0x0000000000787805 */ /* 0x000fe4000001ff00 */
[----:B------:R-:W-:-:S02]  /*0b00*/  CS2R R122, SRZ ;  /* 0x00000000007a7805 */ /* 0x000fc4000001ff00 */
[----:B------:R-:W-:Y:S02]  /*0b10*/  CS2R R128, SRZ ;  /* 0x0000000000807805 */ /* 0x000fe4000001ff00 */
[----:B------:R-:W-:Y:S02]  /*0b20*/  CS2R R130, SRZ ;  /* 0x0000000000827805 */ /* 0x000fe4000001ff00 */
[----:B------:R-:W-:Y:S02]  /*0b30*/  CS2R R132, SRZ ;  /* 0x0000000000847805 */ /* 0x000fe4000001ff00 */
[----:B------:R-:W-:Y:S02]  /*0b40*/  CS2R R134, SRZ ;  /* 0x0000000000867805 */ /* 0x000fe4000001ff00 */
[----:B------:R-:W-:Y:S02]  /*0b50*/  CS2R R136, SRZ ;  /* 0x0000000000887805 */ /* 0x000fe4000001ff00 */
[----:B------:R-:W-:-:S02]  /*0b60*/  CS2R R138, SRZ ;  /* 0x00000000008a7805 */ /* 0x000fc4000001ff00 */
[C---:B------:R-:W-:Y:S02]  /*0b70*/  LOP3.LUT R9, R8.reuse, 0x1c, RZ, 0xc0, !PT ;  /* 0x0000001c08097812 */ /* 0x040fe400078ec0ff */
[C---:B------:R-:W-:Y:S01]  /*0b80*/  LOP3.LUT R11, R8.reuse, 0x3, RZ, 0xc0, !PT ;  /* 0x00000003080b7812 */ /* 0x040fe200078ec0ff */
[----:B--2---:R-:W-:Y:S04]  /*0b90*/  STS.U16 [R5+UR8+0x8000], R18 ;  /* 0x0080001205007988 */ /* 0x004fe80008000408 */
[----:B---3--:R-:W-:Y:S04]  /*0ba0*/  STS.U16 [R5+UR8+0x8200], R20 ;  /* 0x0082001405007988 */ /* 0x008fe80008000408 */
[----:B-----5:R-:W-:Y:S04]  /*0bb0*/  STS.U16 [R5+UR8+0x8400], R22 ;  /* 0x0084001605007988 */ /* 0x020fe80008000408 */
[----:B------:R-:W-:Y:S04]  /*0bc0*/  STS.U16 [R5+UR8+0x8600], R24 ;  /* 0x0086001805007988 */ /* 0x000fe80008000408 */
[----:B------:R-:W-:Y:S04]  /*0bd0*/  STS.U16 [R5+UR8+0x8800], R26 ;  /* 0x0088001a05007988 */ /* 0x000fe80008000408 */
[----:B------:R-:W-:Y:S04]  /*0be0*/  STS.U16 [R5+UR8+0x8a00], R28 ;  /* 0x008a001c05007988 */ /* 0x000fe80008000408 */
[----:B------:R-:W-:Y:S04]  /*0bf0*/  STS.U16 [R5+UR8+0x8c00], R30 ;  /* 0x008c001e05007988 */ /* 0x000fe80008000408 */
[----:B------:R-:W-:Y:S04]  /*0c00*/  STS.U16 [R5+UR8+0x8e00], R32 ;  /* 0x008e002005007988 */ /* 0x000fe80008000408 */
[----:B------:R-:W-:Y:S04]  /*0c10*/  STS.U16 [R5+UR8+0x9000], R34 ;  /* 0x0090002205007988 */ /* 0x000fe80008000408 */
[----:B------:R-:W-:Y:S04]  /*0c20*/  STS.U16 [R5+UR8+0x9200], R36 ;  /* 0x0092002405007988 */ /* 0x000fe80008000408 */
[----:B----4-:R-:W-:Y:S04]  /*0c30*/  STS.U16 [R5+UR8+0x9400], R38 ;  /* 0x0094002605007988 */ /* 0x010fe80008000408 */
[----:B------:R-:W-:Y:S04]  /*0c40*/  STS.U16 [R5+UR8+0x9600], R40 ;  /* 0x0096002805007988 */ /* 0x000fe80008000408 */
        /* <DEDUP_REMOVED lines=19> */
[----:B------:R0:W-:Y:S02]  /*0d80*/  STS.U16 [R5+UR8+0xbe00], R10 ;  /* 0x00be000a05007988 */ /* 0x0001e40008000408 */
[----:B0-----:R-:W-:Y:S01]  /*0d90*/  LOP3.LUT R10, R8, 0x3f, RZ, 0xc0, !PT ;  /* 0x0000003f080a7812 */ /* 0x001fe200078ec0ff */
[----:B------:R-:W-:Y:S06]  /*0da0*/  @!P0 BRA `(.L_x_0) ;  /* 0x0000005800148947 */ /* 0x000fec0003800000 */
[----:B------:R-:W0:Y:S01]  /*0db0*/  LDC R37, c[0x0][0x268] ;  /* 0x00009a00ff257b82 */ /* 0x000e220000000800 */
[--C-:B------:R-:W-:Y:S01]  /*0dc0*/  SHF.R.U32.HI R0, RZ, 0x6, R8.reuse ;  /* 0x00000006ff007819 */ /* 0x100fe20000011608 */
[----:B------:R-:W-:Y:S01]  /*0dd0*/  ULDC.64 UR4, c[0x0][0x260] ;  /* 0x0000980000047ab9 */ /* 0x000fe20000000a00 */
[----:B------:R-:W-:Y:S01]  /*0de0*/  ISETP.NE.U32.AND P0, PT, R11, RZ, PT ;  /* 0x000000ff0b00720c */ /* 0x000fe20003f05070 */
[----:B------:R-:W-:Y:S01]  /*0df0*/  IMAD R10, R10, UR5, RZ ;  /* 0x000000050a0a7c24 */ /* 0x000fe2000f8e02ff */
[----:B------:R-:W-:Y:S01]  /*0e00*/  SGXT.U32 R0, R0, 0x2 ;  /* 0x000000020000781a */ /* 0x000fe20000000000 */
[----:B------:R-:W-:Y:S01]  /*0e10*/  ULDC UR5, c[0x0][0x258] ;  /* 0x0000960000057ab9 */ /* 0x000fe20000000800 */
[----:B------:R-:W-:Y:S01]  /*0e20*/  UIMAD UR4, UR9, UR4, URZ ;  /* 0x00000004090472a4 */ /* 0x000fe2000f8e023f */
[----:B------:R-:W1:Y:S01]  /*0e30*/  LDC.64 R6, c[0x0][0x250] ;  /* 0x00009400ff067b82 */ /* 0x000e620000000a00 */
[C---:B------:R-:W-:Y:S01]  /*0e40*/  IMAD.SHL.U32 R11, R10.reuse, 0x2, RZ ;  /* 0x000000020a0b7824 */ /* 0x040fe200078e00ff */
[----:B------:R-:W-:Y:S01]  /*0e50*/  ULDC.64 UR12, c[0x0][0x218] ;  /* 0x00008600000c7ab9 */ /* 0x000fe20000000a00 */
[----:B------:R-:W-:Y:S01]  /*0e60*/  USHF.L.U32 UR6, UR4, 0x1, URZ ;  /* 0x0000000104067899 */ /* 0x000fe2000800063f */
[----:B------:R-:W-:Y:S01]  /*0e70*/  IMAD.HI R10, R10, 0x2, RZ ;  /* 0x000000020a0a7827 */ /* 0x000fe200078e02ff */
[----:B------:R-:W-:-:S02]  /*0e80*/  SHF.R.U32.HI R221, RZ, 0x2, R8 ;  /* 0x00000002ffdd7819 */ /* 0x000fc40000011608 */
[----:B------:R-:W-:Y:S02]  /*0e90*/  CS2R R100, SRZ ;  /* 0x0000000000647805 */ /* 0x000fe4000001ff00 */
[----:B------:R-:W-:Y:S01]  /*0ea0*/  SHF.R.U32.HI R227, RZ, 0x3, R252 ;  /* 0x00000003ffe37819 */ /* 0x000fe200000116fc */
[----:B------:R-:W2:Y:S01]  /*0eb0*/  LDC.64 R34, c[0x0][0x220] ;  /* 0x00008800ff227b82 */ /* 0x000ea20000000a00 */
[----:B------:R-:W-:Y:S01]  /*0ec0*/  SGXT.U32 R221, R221, 0x3 ;  /* 0x00000003dddd781a */ /* 0x000fe20000000000 */
[----:B------:R-:W-:Y:S01]  /*0ed0*/  IMAD.MOV.U32 R198, RZ, RZ, 0x3f800000 ;  /* 0x3f800000ffc67424 */ /* 0x000fe200078e00ff */
[----:B------:R-:W-:Y:S01]  /*0ee0*/  LEA R99, R9, UR8, 0x3 ;  /* 0x0000000809637c11 */ /* 0x000fe2000f8e18ff */
[----:B------:R-:W-:Y:S01]  /*0ef0*/  IMAD.MOV.U32 R197, RZ, RZ, 0x3f800000 ;  /* 0x3f800000ffc57424 */ /* 0x000fe200078e00ff */
[----:B------:R-:W-:Y:S01]  /*0f00*/  LOP3.LUT R241, R221, R235, RZ, 0xfc, !PT ;  /* 0x000000ebddf17212 */ /* 0x000fe200078efcff */
[----:B------:R-:W-:Y:S01]  /*0f10*/  IMAD.MOV.U32 R196, RZ, RZ, 0x3f800000 ;  /* 0x3f800000ffc47424 */ /* 0x000fe200078e00ff */
[C-C-:B------:R-:W-:Y:S01]  /*0f20*/  LOP3.LUT R239, R235.reuse, 0x8, R221.reuse, 0xfe, !PT ;  /* 0x00000008ebef7812 */ /* 0x140fe200078efedd */
[----:B0-----:R-:W-:Y:S01]  /*0f30*/  IMAD R2, R0, R37, RZ ;  /* 0x0000002500027224 */ /* 0x001fe200078e02ff */
[--C-:B------:R-:W-:Y:S01]  /*0f40*/  LOP3.LUT R237, R235, 0x10, R221.reuse, 0xfe, !PT ;  /* 0x00000010ebed7812 */ /* 0x100fe200078efedd */
[----:B------:R-:W-:Y:S01]  /*0f50*/  IMAD R0, R252, UR5, RZ ;  /* 0x00000005fc007c24 */ /* 0x000fe2000f8e02ff */
[----:B------:R-:W-:Y:S01]  /*0f60*/  UIMAD.WIDE UR4, UR4, 0x2, URZ ;  /* 0x00000002040478a5 */ /* 0x000fe2000f8e023f */
[----:B------:R-:W-:Y:S01]  /*0f70*/  IMAD R4, R37, 0x4, R2 ;  /* 0x0000000425047824 */ /* 0x000fe200078e0202 */
[----:B------:R-:W-:Y:S01]  /*0f80*/  LOP3.LUT R235, R235, 0x18, R221, 0xfe, !PT ;  /* 0x00000018ebeb7812 */ /* 0x000fe200078efedd */
[----:B------:R-:W-:Y:S01]  /*0f90*/  IMAD.SHL.U32 R13, R0, 0x2, RZ ;  /* 0x00000002000d7824 */ /* 0x000fe200078e00ff */
[----:B------:R-:W-:Y:S01]  /*0fa0*/  LOP3.LUT R225, R221, 0x8, RZ, 0xfc, !PT ;  /* 0x00000008dde17812 */ /* 0x000fe200078efcff */
[----:B------:R-:W-:Y:S01]  /*0fb0*/  IMAD R14, R37, 0x4, R4 ;  /* 0x00000004250e7824 */ /* 0x000fe200078e0204 */
[C---:B------:R-:W-:Y:S01]  /*0fc0*/  LOP3.LUT R223, R221.reuse, 0x10, RZ, 0xfc, !PT ;  /* 0x00000010dddf7812 */ /* 0x040fe200078efcff */
[----:B-1----:R-:W-:Y:S01]  /*0fd0*/  IMAD R6, R6, UR9, RZ ;  /* 0x0000000906067c24 */ /* 0x002fe2000f8e02ff */
[----:B------:R-:W-:Y:S01]  /*0fe0*/  LOP3.LUT R221, R221, 0x18, RZ, 0xfc, !PT ;  /* 0x00000018dddd7812 */ /* 0x000fe200078efcff */
[----:B------:R-:W-:Y:S01]  /*0ff0*/  IMAD R15, R37, 0x4, R14 ;  /* 0x00000004250f7824 */ /* 0x000fe200078e020e */
[----:B------:R-:W-:Y:S01]  /*1000*/  LOP3.LUT R227, R227, 0x1c, RZ, 0xc0, !PT ;  /* 0x0000001ce3e37812 */ /* 0x000fe200078ec0ff */
[----:B------:R-:W-:Y:S01]  /*1010*/  IMAD.HI R3, R0, 0x2, RZ ;  /* 0x0000000200037827 */ /* 0x000fe200078e02ff */
[----:B------:R-:W-:-:S02]  /*1020*/  SHF.L.U32 R12, R6, 0x1, RZ ;  /* 0x00000001060c7819 */ /* 0x000fc400000006ff */
[----:B------:R-:W-:Y:S02]  /*1030*/  CS2R R102, SRZ ;  /* 0x0000000000667805 */ /* 0x000fe4000001ff00 */
[----:B------:R-:W-:Y:S01]  /*1040*/  LEA R16, R37, R15, 0x2 ;  /* 0x0000000f25107211 */ /* 0x000fe200078e10ff */
[----:B------:R-:W-:Y:S01]  /*1050*/  IMAD.HI R6, R6, 0x2, RZ ;  /* 0x0000000206067827 */ /* 0x000fe200078e02ff */
[----:B------:R-:W-:Y:S02]  /*1060*/  IADD3 R12, P1, P2, R13, UR12, R12 ;  /* 0x0000000c0d0c7c10 */ /* 0x000fe4000fa3e00c */
[----:B------:R-:W-:Y:S02]  /*1070*/  CS2R R104, SRZ ;  /* 0x0000000000687805 */ /* 0x000fe4000001ff00 */
[----:B--2---:R-:W-:Y:S01]  /*1080*/  IADD3 R33, P3, P4, R11, UR6, R34 ;  /* 0x000000060b217c10 */ /* 0x004fe2000fc7e022 */
[----:B------:R-:W-:Y:S01]  /*1090*/  IMAD R17, R37, 0x4, R16 ;  /* 0x0000000425117824 */ /* 0x000fe200078e0210 */
[----:B------:R-:W-:Y:S01]  /*10a0*/  IADD3.X R13, R3, UR13, R6, P1, P2 ;  /* 0x0000000d030d7c10 */ /* 0x000fe20008fe4406 */
[----:B------:R-:W-:Y:S01]  /*10b0*/  IMAD R166, R7, 0x44, RZ ;  /* 0x0000004407a67824 */ /* 0x000fe200078e02ff */
[----:B------:R-:W-:Y:S01]  /*10c0*/  IADD3.X R35, R10, UR5, R35, P3, P4 ;  /* 0x000000050a237c10 */ /* 0x000fe20009fe8423 */
[----:B------:R-:W-:Y:S01]  /*10d0*/  IMAD R18, R37, 0x4, R17 ;  /* 0x0000000425127824 */ /* 0x000fe200078e0211 */
[-C--:B------:R-:W-:Y:S01]  /*10e0*/  LEA R42, P1, R2, R33.reuse, 0x1 ;  /* 0x00000021022a7211 */ /* 0x080fe200078208ff */
[----:B------:R-:W-:Y:S01]  /*10f0*/  IMAD R77, R7, 0x22, RZ ;  /* 0x00000022074d7824 */ /* 0x000fe200078e02ff */
[-C--:B------:R-:W-:Y:S01]  /*1100*/  LEA R40, P2, R4, R33.reuse, 0x1 ;  /* 0x0000002104287211 */ /* 0x080fe200078408ff */
[----:B------:R-:W-:Y:S01]  /*1110*/  IMAD R19, R37, 0x4, R18 ;  /* 0x0000000425137824 */ /* 0x000fe200078e0212 */
[----:B------:R-:W-:Y:S01]  /*1120*/  LEA R38, P3, R14, R33, 0x1 ;  /* 0x000000210e267211 */ /* 0x000fe200078608ff */
[----:B------:R-:W-:Y:S01]  /*1130*/  IMAD R79, R7, 0x11, RZ ;  /* 0x00000011074f7824 */ /* 0x000fe200078e02ff */
[-C--:B------:R-:W-:Y:S01]  /*1140*/  LEA.HI.X.SX32 R43, R2, R35.reuse, 0x1, P1 ;  /* 0x00000023022b7211 */ /* 0x080fe200008f0eff */
[----:B------:R-:W-:Y:S01]  /*1150*/  IMAD R20, R37, 0x4, R19 ;  /* 0x0000000425147824 */ /* 0x000fe200078e0213 */
[-C--:B------:R-:W-:Y:S01]  /*1160*/  LEA.HI.X.SX32 R41, R4, R35.reuse, 0x1, P2 ;  /* 0x0000002304297211 */ /* 0x080fe200010f0eff */
[----:B------:R-:W-:Y:S01]  /*1170*/  IMAD R72, R7, 0x12, RZ ;  /* 0x0000001207487824 */ /* 0x000fe200078e02ff */
[----:B------:R-:W-:Y:S01]  /*1180*/  LEA.HI.X.SX32 R39, R14, R35, 0x1, P3 ;  /* 0x000000230e277211 */ /* 0x000fe200018f0eff */
[----:B------:R-:W-:Y:S01]  /*1190*/  IMAD R21, R37, 0x4, R20 ;  /* 0x0000000425157824 */ /* 0x000fe200078e0214 */
[----:B------:R0:W-:Y:S01]  /*11a0*/  STL.64 [R1+0x230], R42 ;  /* 0x0002302a01007387 */ /* 0x0001e20000100a00 */
[C---:B------:R-:W-:Y:S01]  /*11b0*/  IMAD R66, R7.reuse, 0x26, RZ ;  /* 0x0000002607427824 */ /* 0x040fe200078e02ff */
[CC--:B------:R-:W-:Y:S01]  /*11c0*/  LEA RZ, P6, R7.reuse, R12.reuse, 0x2 ;  /* 0x0000000c07ff7211 */ /* 0x0c0fe200078c10ff */
[----:B------:R-:W-:Y:S01]  /*11d0*/  IMAD R73, R7, 0x4e, RZ ;  /* 0x0000004e07497824 */ /* 0x000fe200078e02ff */
[----:B------:R-:W-:Y:S01]  /*11e0*/  LEA R22, R37, R21, 0x2 ;  /* 0x0000001525167211 */ /* 0x000fe200078e10ff */
[----:B------:R1:W-:Y:S01]  /*11f0*/  STL.64 [R1+0x228], R40 ;  /* 0x0002282801007387 */ /* 0x0003e20000100a00 */
[C---:B------:R-:W-:Y:S01]  /*1200*/  IMAD R68, R7.reuse, 0x13, RZ ;  /* 0x0000001307447824 */ /* 0x040fe200078e02ff */
[C---:B------:R-:W-:Y:S01]  /*1210*/  LEA RZ, P5, R7.reuse, R12, 0x6 ;  /* 0x0000000c07ff7211 */ /* 0x040fe200078a30ff */
[----:B------:R-:W-:Y:S01]  /*1220*/  IMAD R160, R7, 0x46, RZ ;  /* 0x0000004607a07824 */ /* 0x000fe200078e02ff */
[----:B------:R2:W-:Y:S01]  /*1230*/  STL.64 [R1+0x220], R38 ;  /* 0x0002202601007387 */ /* 0x0005e20000100a00 */
[----:B------:R-:W-:Y:S01]  /*1240*/  IMAD R23, R37, 0x4, R22 ;  /* 0x0000000425177824 */ /* 0x000fe200078e0216 */
[----:B------:R-:W-:Y:S01]  /*1250*/  LEA R225, R225, UR8, 0x5 ;  /* 0x00000008e1e17c11 */ /* 0x000fe2000f8e28ff */
[----:B------:R-:W-:Y:S01]  /*1260*/  IMAD R36, R7, 0xa, RZ ;  /* 0x0000000a07247824 */ /* 0x000fe200078e02ff */
[-C--:B0-----:R-:W-:Y:S01]  /*1270*/  LEA R42, P1, R15, R33.reuse, 0x1 ;  /* 0x000000210f2a7211 */ /* 0x081fe200078208ff */
[----:B------:R-:W-:Y:S01]  /*1280*/  IMAD R24, R37, 0x4, R23 ;  /* 0x0000000425187824 */ /* 0x000fe200078e0217 */
[----:B------:R-:W-:Y:S01]  /*1290*/  LEA R223, R223, UR8, 0x5 ;  /* 0x00000008dfdf7c11 */ /* 0x000fe2000f8e28ff */
[----:B------:R-:W-:Y:S01]  /*12a0*/  IMAD R75, R7, 0x23, RZ ;  /* 0x00000023074b7824 */ /* 0x000fe200078e02ff */
[C---:B-1----:R-:W-:Y:S01]  /*12b0*/  LEA R40, P2, R16.reuse, R33, 0x1 ;  /* 0x0000002110287211 */ /* 0x042fe200078408ff */
[----:B------:R-:W-:Y:S01]  /*12c0*/  IMAD R25, R37, 0x4, R24 ;  /* 0x0000000425197824 */ /* 0x000fe200078e0218 */
[----:B------:R-:W-:Y:S01]  /*12d0*/  LEA.HI.X.SX32 R43, R15, R35, 0x1, P1 ;  /* 0x000000230f2b7211 */ /* 0x000fe200008f0eff */
[----:B------:R-:W-:Y:S01]  /*12e0*/  IMAD R34, R7, 0x5, RZ ;  /* 0x0000000507227824 */ /* 0x000fe200078e02ff */
[----:B--2---:R-:W-:Y:S01]  /*12f0*/  LEA R38, P3, R17, R33, 0x1 ;  /* 0x0000002111267211 */ /* 0x004fe200078608ff */
[----:B------:R-:W-:Y:S01]  /*1300*/  IMAD R26, R37, 0x4, R25 ;  /* 0x00000004251a7824 */ /* 0x000fe200078e0219 */
[-C--:B------:R-:W-:Y:S01]  /*1310*/  LEA.HI.X.SX32 R41, R16, R35.reuse, 0x1, P2 ;  /* 0x0000002310297211 */ /* 0x080fe200010f0eff */
[----:B------:R0:W-:Y:S01]  /*1320*/  STL.64 [R1+0x218], R42 ;  /* 0x0002182a01007387 */ /* 0x0001e20000100a00 */
[----:B------:R-:W-:Y:S01]  /*1330*/  LEA.HI.X.SX32 R39, R17, R35, 0x1, P3 ;  /* 0x0000002311277211 */ /* 0x000fe200018f0eff */
[----:B------:R-:W-:Y:S01]  /*1340*/  IMAD R27, R37, 0x4, R26 ;  /* 0x00000004251b7824 */ /* 0x000fe200078e021a */
[----:B------:R-:W-:Y:S01]  /*1350*/  LEA R221, R221, UR8, 0x5 ;  /* 0x00000008dddd7c11 */ /* 0x000fe2000f8e28ff */
[----:B------:R1:W-:Y:S01]  /*1360*/  STL.64 [R1+0x210], R40 ;  /* 0x0002102801007387 */ /* 0x0003e20000100a00 */
[----:B------:R-:W-:Y:S01]  /*1370*/  IMAD R74, R7, 0x4c, RZ ;  /* 0x0000004c074a7824 */ /* 0x000fe200078e02ff */
[----:B------:R-:W-:Y:S01]  /*1380*/  IADD3 R229, R227, R223, RZ ;  /* 0x000000dfe3e57210 */ /* 0x000fe20007ffe0ff */
[----:B------:R-:W-:Y:S01]  /*1390*/  IMAD R63, R7, 0x54, RZ ;  /* 0x00000054073f7824 */ /* 0x000fe200078e02ff */
[----:B------:R-:W-:Y:S01]  /*13a0*/  LEA R28, R37, R27, 0x2 ;  /* 0x0000001b251c7211 */ /* 0x000fe200078e10ff */
[----:B------:R2:W-:Y:S01]  /*13b0*/  STL.64 [R1+0x208], R38 ;  /* 0x0002082601007387 */ /* 0x0005e20000100a00 */
[C---:B------:R-:W-:Y:S01]  /*13c0*/  IMAD R61, R7.reuse, 0x14, RZ ;  /* 0x00000014073d7824 */ /* 0x040fe200078e02ff */
[----:B------:R-:W-:Y:S01]  /*13d0*/  LEA R252, R252, UR8, 0x2 ;  /* 0x00000008fcfc7c11 */ /* 0x000fe2000f8e10ff */
[----:B------:R-:W-:Y:S01]  /*13e0*/  IMAD R53, R7, 0x16, RZ ;  /* 0x0000001607357824 */ /* 0x000fe200078e02ff */
[CC--:B0-----:R-:W-:Y:S01]  /*13f0*/  LEA R42, P1, R18.reuse, R33.reuse, 0x1 ;  /* 0x00000021122a7211 */ /* 0x0c1fe200078208ff */
[----:B------:R-:W-:Y:S01]  /*1400*/  IMAD R29, R37, 0x4, R28 ;  /* 0x00000004251d7824 */ /* 0x000fe200078e021c */
[----:B------:R-:W-:Y:S01]  /*1410*/  LOP3.LUT R247, R5, 0x40, RZ, 0x3c, !PT ;  /* 0x0000004005f77812 */ /* 0x000fe200078e3cff */
[----:B------:R-:W-:Y:S01]  /*1420*/  IMAD R62, R7, 0x56, RZ ;  /* 0x00000056073e7824 */ /* 0x000fe200078e02ff */
[----:B-1----:R-:W-:Y:S01]  /*1430*/  LEA R40, P2, R19, R33, 0x1 ;  /* 0x0000002113287211 */ /* 0x002fe200078408ff */
[----:B------:R-:W-:Y:S01]  /*1440*/  IMAD R30, R37, 0x4, R29 ;  /* 0x00000004251e7824 */ /* 0x000fe200078e021d */
[----:B------:R-:W-:Y:S01]  /*1450*/  LEA.HI.X.SX32 R43, R18, R35, 0x1, P1 ;  /* 0x00000023122b7211 */ /* 0x000fe200008f0eff */
[----:B------:R-:W-:Y:S01]  /*1460*/  IMAD R168, R7, 0x42, RZ ;  /* 0x0000004207a87824 */ /* 0x000fe200078e02ff */
[C---:B--2---:R-:W-:Y:S01]  /*1470*/  LEA R38, P3, R20.reuse, R33, 0x1 ;  /* 0x0000002114267211 */ /* 0x044fe200078608ff */
[----:B------:R-:W-:Y:S01]  /*1480*/  IMAD R31, R37, 0x4, R30 ;  /* 0x00000004251f7824 */ /* 0x000fe200078e021e */
[-C--:B------:R-:W-:Y:S01]  /*1490*/  LEA.HI.X.SX32 R41, R19, R35.reuse, 0x1, P2 ;  /* 0x0000002313297211 */ /* 0x080fe200010f0eff */
[----:B------:R0:W-:Y:S01]  /*14a0*/  STL.64 [R1+0x200], R42 ;  /* 0x0002002a01007387 */ /* 0x0001e20000100a00 */
[----:B------:R-:W-:Y:S01]  /*14b0*/  LEA.HI.X.SX32 R39, R20, R35, 0x1, P3 ;  /* 0x0000002314277211 */ /* 0x000fe200018f0eff */
[----:B------:R-:W-:Y:S01]  /*14c0*/  IMAD R0, R37, 0x4, R31 ;  /* 0x0000000425007824 */ /* 0x000fe200078e021f */
[----:B------:R-:W-:Y:S01]  /*14d0*/  LEA R18, P3, R23, R33, 0x1 ;  /* 0x0000002117127211 */ /* 0x000fe200078608ff */
[----:B------:R1:W-:Y:S01]  /*14e0*/  STL.64 [R1+0x1f8], R40 ;  /* 0x0001f82801007387 */ /* 0x0003e20000100a00 */
[----:B------:R-:W-:Y:S01]  /*14f0*/  IMAD R59, R7, 0x15, RZ ;  /* 0x00000015073b7824 */ /* 0x000fe200078e02ff */
[----:B------:R-:W-:Y:S01]  /*1500*/  MOV R9, 0xff800000 ;  /* 0xff80000000097802 */ /* 0x000fe20000000f00 */
[----:B------:R-:W-:Y:S01]  /*1510*/  IMAD R32, R37, 0x4, R0 ;  /* 0x0000000425207824 */ /* 0x000fe200078e0200 */
[----:B------:R2:W-:Y:S01]  /*1520*/  STL.64 [R1+0x1f0], R38 ;  /* 0x0001f02601007387 */ /* 0x0005e20000100a00 */
[----:B------:R-:W-:Y:S01]  /*1530*/  LEA.HI.X.SX32 R19, R23, R35, 0x1, P3 ;  /* 0x0000002317137211 */ /* 0x000fe200018f0eff */
[----:B------:R-:W-:Y:S01]  /*1540*/  IMAD R51, R7, 0x17, RZ ;  /* 0x0000001707337824 */ /* 0x000fe200078e02ff */
[-C--:B------:R-:W-:Y:S01]  /*1550*/  LEA R20, P3, R26, R33.reuse, 0x1 ;  /* 0x000000211a147211 */ /* 0x080fe200078608ff */
[----:B------:R-:W-:Y:S01]  /*1560*/  IMAD R11, R37, 0x4, R32 ;  /* 0x00000004250b7824 */ /* 0x000fe200078e0220 */
[----:B------:R-:W-:Y:S01]  /*1570*/  CS2R R106, SRZ ;  /* 0x00000000006a7805 */ /* 0x000fe2000001ff00 */
[----:B0-----:R-:W-:Y:S01]  /*1580*/  IMAD R43, R7, 0x2e, RZ ;  /* 0x0000002e072b7824 */ /* 0x001fe200078e02ff */
[----:B------:R-:W-:Y:S01]  /*1590*/  CS2R R120, SRZ ;  /* 0x0000000000787805 */ /* 0x000fe2000001ff00 */
[----:B------:R-:W-:Y:S01]  /*15a0*/  IMAD R3, R37, 0x4, R11 ;  /* 0x0000000425037824 */ /* 0x000fe200078e020b */
[-C--:B-1----:R-:W-:Y:S01]  /*15b0*/  LEA R40, P1, R21, R33.reuse, 0x1 ;  /* 0x0000002115287211 */ /* 0x082fe200078208ff */
[----:B------:R-:W-:Y:S01]  /*15c0*/  IMAD R42, R7, 0x5c, RZ ;  /* 0x0000005c072a7824 */ /* 0x000fe200078e02ff */
[----:B------:R-:W-:Y:S01]  /*15d0*/  CS2R R122, SRZ ;  /* 0x00000000007a7805 */ /* 0x000fe2000001ff00 */
[----:B------:R-:W-:Y:S01]  /*15e0*/  IMAD R6, R37, 0x4, R3 ;  /* 0x0000000425067824 */ /* 0x000fe200078e0203 */
[C---:B--2---:R-:W-:Y:S01]  /*15f0*/  LEA R38, P2, R22.reuse, R33, 0x1 ;  /* 0x0000002116267211 */ /* 0x044fe200078408ff */
[----:B------:R-:W-:Y:S01]  /*1600*/  IMAD R47, R7, 0x6, RZ ;  /* 0x00000006072f7824 */ /* 0x000fe200078e02ff */
[-C--:B------:R-:W-:Y:S01]  /*1610*/  LEA.HI.X.SX32 R41, R21, R35.reuse, 0x1, P1 ;  /* 0x0000002315297211 */ /* 0x080fe200008f0eff */
[----:B------:R-:W-:Y:S01]  /*1620*/  IMAD R80, R7, 0x21, RZ ;  /* 0x0000002107507824 */ /* 0x000fe200078e02ff */
[----:B------:R-:W-:Y:S01]  /*1630*/  LEA R2, R37, R6, 0x2 ;  /* 0x0000000625027211 */ /* 0x000fe200078e10ff */
[----:B------:R-:W-:Y:S01]  /*1640*/  IMAD R156, R7, 0x4a, RZ ;  /* 0x0000004a079c7824 */ /* 0x000fe200078e02ff */
[-C--:B------:R-:W-:Y:S01]  /*1650*/  LEA.HI.X.SX32 R39, R22, R35.reuse, 0x1, P2 ;  /* 0x0000002316277211 */ /* 0x080fe200010f0eff */
[----:B------:R0:W-:Y:S01]  /*1660*/  STL.64 [R1+0x1e8], R40 ;  /* 0x0001e82801007387 */ /* 0x0001e20000100a00 */
[----:B------:R-:W-:Y:S01]  /*1670*/  LEA.HI.X.SX32 R21, R26, R35, 0x1, P3 ;  /* 0x000000231a157211 */ /* 0x000fe200018f0eff */
[----:B------:R-:W-:Y:S01]  /*1680*/  IMAD R4, R37, 0x4, R2 ;  /* 0x0000000425047824 */ /* 0x000fe200078e0202 */
[----:B------:R-:W-:Y:S01]  /*1690*/  LEA R22, P3, R29, R33, 0x1 ;  /* 0x000000211d167211 */ /* 0x000fe200078608ff */
[----:B------:R1:W-:Y:S01]  /*16a0*/  STL.64 [R1+0x1e0], R38 ;  /* 0x0001e02601007387 */ /* 0x0003e20000100a00 */
[----:B------:R-:W-:Y:S01]  /*16b0*/  IMAD R44, R7, 0xb, RZ ;  /* 0x0000000b072c7824 */ /* 0x000fe200078e02ff */
[----:B------:R-:W-:Y:S01]  /*16c0*/  CS2R R128, SRZ ;  /* 0x0000000000807805 */ /* 0x000fe2000001ff00 */
[----:B------:R-:W-:Y:S01]  /*16d0*/  IMAD R10, R37, 0x4, R4 ;  /* 0x00000004250a7824 */ /* 0x000fe200078e0204 */
[----:B------:R2:W-:Y:S01]  /*16e0*/  STL.64 [R1+0x1d8], R18 ;  /* 0x0001d81201007387 */ /* 0x0005e20000100a00 */
[----:B------:R-:W-:Y:S01]  /*16f0*/  LEA.HI.X.SX32 R23, R29, R35, 0x1, P3 ;  /* 0x000000231d177211 */ /* 0x000fe200018f0eff */
[----:B------:R-:W-:Y:S01]  /*1700*/  IMAD R55, R7, 0x5e, RZ ;  /* 0x0000005e07377824 */ /* 0x000fe200078e02ff */
[----:B------:R-:W-:-:S02]  /*1710*/  CS2R R130, SRZ ;  /* 0x0000000000827805 */ /* 0x000fc4000001ff00 */
[CC--:B0-----:R-:W-:Y:S01]  /*1720*/  LEA R40, P1, R24.reuse, R33.reuse, 0x1 ;  /* 0x0000002118287211 */ /* 0x0c1fe200078208ff */
[----:B------:R-:W-:Y:S01]  /*1730*/  IMAD R14, R37, 0x4, R10 ;  /* 0x00000004250e7824 */ /* 0x000fe200078e020a */
[----:B------:R-:W-:Y:S01]  /*1740*/  CS2R R132, SRZ ;  /* 0x0000000000847805 */ /* 0x000fe2000001ff00 */
[----:B------:R-:W-:Y:S01]  /*1750*/  IMAD R49, R7, 0x3, RZ ;  /* 0x0000000307317824 */ /* 0x000fe200078e02ff */
[----:B-1----:R-:W-:Y:S01]  /*1760*/  LEA R38, P2, R25, R33, 0x1 ;  /* 0x0000002119267211 */ /* 0x002fe200078408ff */
[----:B------:R-:W-:Y:S01]  /*1770*/  IMAD R15, R37, 0x4, R14 ;  /* 0x00000004250f7824 */ /* 0x000fe200078e020e */
[-C--:B------:R-:W-:Y:S01]  /*1780*/  LEA.HI.X.SX32 R41, R24, R35.reuse, 0x1, P1 ;  /* 0x0000002318297211 */ /* 0x080fe200008f0eff */
[----:B------:R-:W-:Y:S01]  /*1790*/  IMAD R69, R7, 0x52, RZ ;  /* 0x0000005207457824 */ /* 0x000fe200078e02ff */
[----:B------:R-:W-:Y:S01]  /*17a0*/  LEA.HI.X.SX32 R39, R25, R35, 0x1, P2 ;  /* 0x0000002319277211 */ /* 0x000fe200010f0eff */
[----:B------:R-:W-:Y:S01]  /*17b0*/  IMAD R16, R37, 0x4, R15 ;  /* 0x0000000425107824 */ /* 0x000fe200078e020f */
[----:B------:R-:W-:Y:S01]  /*17c0*/  LEA R24, P2, R28, R33, 0x1 ;  /* 0x000000211c187211 */ /* 0x000fe200078408ff */
[----:B------:R-:W-:Y:S01]  /*17d0*/  STL.64 [R1+0x1d0], R40 ;  /* 0x0001d02801007387 */ /* 0x000fe20000100a00 */
[----:B------:R-:W-:Y:S01]  /*17e0*/  IMAD R45, R7, 0x2f, RZ ;  /* 0x0000002f072d7824 */ /* 0x000fe200078e02ff */
[----:B------:R-:W-:-:S02]  /*17f0*/  CS2R R134, SRZ ;  /* 0x0000000000867805 */ /* 0x000fc4000001ff00 */
[----:B------:R-:W-:Y:S01]  /*1800*/  LEA.HI.X.SX32 R25, R28, R35, 0x1, P2 ;  /* 0x000000231c197211 */ /* 0x000fe200010f0eff */
[----:B------:R0:W-:Y:S01]  /*1810*/  STL.64 [R1+0x1c8], R38 ;  /* 0x0001c82601007387 */ /* 0x0001e20000100a00 */
[----:B------:R-:W-:Y:S01]  /*1820*/  LEA R17, R37, R16, 0x2 ;  /* 0x0000001025117211 */ /* 0x000fe200078e10ff */
[----:B------:R-:W-:Y:S01]  /*1830*/  IMAD R158, R7, 0x48, RZ ;  /* 0x00000048079e7824 */ /* 0x000fe200078e02ff */
[-C--:B------:R-:W-:Y:S01]  /*1840*/  LEA R26, P2, R31, R33.reuse, 0x1 ;  /* 0x000000211f1a7211 */ /* 0x080fe200078408ff */
[----:B------:R1:W-:Y:S01]  /*1850*/  STL.64 [R1+0x1c0], R20 ;  /* 0x0001c01401007387 */ /* 0x0003e20000100a00 */
[----:B------:R-:W-:Y:S01]  /*1860*/  IMAD R50, R7, 0x64, RZ ;  /* 0x0000006407327824 */ /* 0x000fe200078e02ff */
[----:B------:R-:W-:Y:S01]  /*1870*/  CS2R R136, SRZ ;  /* 0x0000000000887805 */ /* 0x000fe2000001ff00 */
[----:B--2---:R-:W-:Y:S01]  /*1880*/  IMAD R18, R37, 0x4, R17 ;  /* 0x0000000425127824 */ /* 0x004fe200078e0211 */
[----:B------:R-:W-:Y:S01]  /*1890*/  CS2R R138, SRZ ;  /* 0x00000000008a7805 */ /* 0x000fe2000001ff00 */
[----:B------:R-:W-:Y:S01]  /*18a0*/  IMAD R58, R7, 0x19, RZ ;  /* 0x00000019073a7824 */ /* 0x000fe200078e02ff */
[----:B------:R-:W-:Y:S01]  /*18b0*/  UMOV UR4, URZ ;  /* 0x0000003f00047c82 */ /* 0x000fe20008000000 */
[----:B------:R-:W-:Y:S01]  /*18c0*/  IMAD R19, R37, 0x4, R18 ;  /* 0x0000000425137824 */ /* 0x000fe200078e0212 */
[----:B0-----:R-:W-:Y:S01]  /*18d0*/  LEA R38, P1, R27, R33, 0x1 ;  /* 0x000000211b267211 */ /* 0x001fe200078208ff */
[C---:B------:R-:W-:Y:S01]  /*18e0*/  IMAD R52, R7.reuse, 0x66, RZ ;  /* 0x0000006607347824 */ /* 0x040fe200078e02ff */
[----:B------:R-:W-:Y:S01]  /*18f0*/  ULDC UR12, c[0x0][0x238] ;  /* 0x00008e00000c7ab9 */ /* 0x000fe20000000800 */
[----:B------:R-:W-:Y:S01]  /*1900*/  IMAD R70, R7, 0x50, RZ ;  /* 0x0000005007467824 */ /* 0x000fe200078e02ff */
[-C--:B------:R-:W-:Y:S01]  /*1910*/  LEA.HI.X.SX32 R39, R27, R35.reuse, 0x1, P1 ;  /* 0x000000231b277211 */ /* 0x080fe200008f0eff */
[----:B-1----:R-:W-:Y:S01]  /*1920*/  IMAD R20, R37, 0x4, R19 ;  /* 0x0000000425147824 */ /* 0x002fe200078e0213 */
[----:B------:R-:W-:Y:S01]  /*1930*/  LEA.HI.X.SX32 R27, R31, R35, 0x1, P2 ;  /* 0x000000231f1b7211 */ /* 0x000fe200010f0eff */
[----:B------:R-:W-:-:S02]  /*1940*/  IMAD R31, R7, 0x28, RZ ;  /* 0x00000028071f7824 */ /* 0x000fc400078e02ff */
[----:B------:R0:W-:Y:S01]  /*1950*/  STL.64 [R1+0x1b8], R38 ;  /* 0x0001b82601007387 */ /* 0x0001e20000100a00 */
[----:B------:R-:W-:Y:S02]  /*1960*/  IMAD R21, R37, 0x4, R20 ;  /* 0x0000000425157824 */ /* 0x000fe400078e0214 */
[C---:B------:R-:W-:Y:S01]  /*1970*/  IMAD R64, R7.reuse, 0x33, RZ ;  /* 0x0000003307407824 */ /* 0x040fe200078e02ff */
[----:B------:R1:W-:Y:S01]  /*1980*/  STL.64 [R1+0x1b0], R24 ;  /* 0x0001b01801007387 */ /* 0x0003e20000100a00 */
[C---:B------:R-:W-:Y:S02]  /*1990*/  IMAD R67, R7.reuse, 0xd, RZ ;  /* 0x0000000d07437824 */ /* 0x040fe400078e02ff */
[C---:B------:R-:W-:Y:S01]  /*19a0*/  IMAD R60, R7.reuse, 0x6c, RZ ;  /* 0x0000006c073c7824 */ /* 0x040fe200078e02ff */
[----:B------:R2:W-:Y:S01]  /*19b0*/  STL.64 [R1+0x1a8], R22 ;  /* 0x0001a81601007387 */ /* 0x0005e20000100a00 */
[C---:B------:R-:W-:Y:S02]  /*19c0*/  IMAD R40, R7.reuse, 0x5a, RZ ;  /* 0x0000005a07287824 */ /* 0x040fe400078e02ff */
[C---:B------:R-:W-:Y:S01]  /*19d0*/  IMAD R65, R7.reuse, 0x6e, RZ ;  /* 0x0000006e07417824 */ /* 0x040fe200078e02ff */
[----:B0-----:R-:W-:Y:S01]  /*19e0*/  LEA R38, P1, R30, R33, 0x1 ;  /* 0x000000211e267211 */ /* 0x001fe200078208ff */
[----:B------:R-:W-:-:S02]  /*19f0*/  IMAD R41, R7, 0x2d, RZ ;  /* 0x0000002d07297824 */ /* 0x000fc400078e02ff */
[C---:B------:R-:W-:Y:S01]  /*1a00*/  IMAD R82, R7.reuse, 0x1b, RZ ;  /* 0x0000001b07527824 */ /* 0x040fe200078e02ff */
[----:B-1----:R-:W-:Y:S01]  /*1a10*/  LEA R24, P3, R0, R33, 0x1 ;  /* 0x0000002100187211 */ /* 0x002fe200078608ff */
[C---:B------:R-:W-:Y:S01]  /*1a20*/  IMAD R83, R7.reuse, 0x37, RZ ;  /* 0x0000003707537824 */ /* 0x040fe200078e02ff */
[-C--:B------:R-:W-:Y:S01]  /*1a30*/  LEA.HI.X.SX32 R39, R30, R35.reuse, 0x1, P1 ;  /* 0x000000231e277211 */ /* 0x080fe200008f0eff */
[----:B------:R-:W-:Y:S01]  /*1a40*/  IMAD R30, R7, 0x24, RZ ;  /* 0x00000024071e7824 */ /* 0x000fe200078e02ff */
[----:B------:R-:W-:Y:S01]  /*1a50*/  LEA.HI.X.SX32 R25, R0, R35, 0x1, P3 ;  /* 0x0000002300197211 */ /* 0x000fe200018f0eff */
[----:B--2---:R-:W-:Y:S01]  /*1a60*/  IMAD R22, R37, 0x4, R21 ;  /* 0x0000000425167824 */ /* 0x004fe200078e0215 */
[C---:B------:R-:W-:Y:S01]  /*1a70*/  LEA R28, P1, R32.reuse, R33, 0x1 ;  /* 0x00000021201c7211 */ /* 0x040fe200078208ff */
[----:B------:R0:W-:Y:S01]  /*1a80*/  STL.64 [R1+0x1a0], R38 ;  /* 0x0001a02601007387 */ /* 0x0001e20000100a00 */
[----:B------:R-:W-:Y:S02]  /*1a90*/  IMAD R46, R7, 0x60, RZ ;  /* 0x00000060072e7824 */ /* 0x000fe400078e02ff */
[----:B------:R-:W-:Y:S01]  /*1aa0*/  LEA.HI.X.SX32 R29, R32, R35, 0x1, P1 ;  /* 0x00000023201d7211 */ /* 0x000fe200008f0eff */
[----:B------:R1:W-:Y:S01]  /*1ab0*/  STL.64 [R1+0x198], R26 ;  /* 0x0001981a01007387 */ /* 0x0003e20000100a00 */
[----:B------:R-:W-:Y:S01]  /*1ac0*/  LEA R0, R37, R22, 0x2 ;  /* 0x0000001625007211 */ /* 0x000fe200078e10ff */
[----:B------:R-:W-:-:S02]  /*1ad0*/  IMAD R32, R7, 0x25, RZ ;  /* 0x0000002507207824 */ /* 0x000fc400078e02ff */
[----:B------:R2:W-:Y:S01]  /*1ae0*/  STL.64 [R1+0x190], R24 ;  /* 0x0001901801007387 */ /* 0x0005e20000100a00 */
[----:B------:R-:W-:Y:S02]  /*1af0*/  IMAD R48, R7, 0x62, RZ ;  /* 0x0000006207307824 */ /* 0x000fe400078e02ff */
[----:B------:R-:W-:Y:S01]  /*1b00*/  IMAD R23, R37, 0x4, R0 ;  /* 0x0000000425177824 */ /* 0x000fe200078e0200 */
[----:B------:R3:W-:Y:S01]  /*1b10*/  STL.64 [R1+0x188], R28 ;  /* 0x0001881c01007387 */ /* 0x0007e20000100a00 */
[C---:B0-----:R-:W-:Y:S02]  /*1b20*/  IMAD R39, R7.reuse, 0x2c, RZ ;  /* 0x0000002c07277824 */ /* 0x041fe400078e02ff */
[----:B------:R-:W-:Y:S01]  /*1b30*/  IMAD R38, R7, 0x58, RZ ;  /* 0x0000005807267824 */ /* 0x000fe200078e02ff */
[-C--:B-1----:R-:W-:Y:S01]  /*1b40*/  LEA R26, P2, R11, R33.reuse, 0x1 ;  /* 0x000000210b1a7211 */ /* 0x082fe200078408ff */
[C---:B------:R-:W-:Y:S02]  /*1b50*/  IMAD R57, R7.reuse, 0x31, RZ ;  /* 0x0000003107397824 */ /* 0x040fe400078e02ff */
[----:B------:R-:W-:Y:S01]  /*1b60*/  IMAD R85, R7, 0x7, RZ ;  /* 0x0000000707557824 */ /* 0x000fe200078e02ff */
[----:B--2---:R-:W-:Y:S01]  /*1b70*/  LEA R24, P3, R3, R33, 0x1 ;  /* 0x0000002103187211 */ /* 0x004fe200078608ff */
[----:B------:R-:W-:Y:S01]  /*1b80*/  IMAD R54, R7, 0x68, RZ ;  /* 0x0000006807367824 */ /* 0x000fe200078e02ff */
[-C--:B------:R-:W-:Y:S01]  /*1b90*/  LEA.HI.X.SX32 R27, R11, R35.reuse, 0x1, P2 ;  /* 0x000000230b1b7211 */ /* 0x080fe200010f0eff */
[----:B------:R-:W-:Y:S01]  /*1ba0*/  IMAD R56, R7, 0x6a, RZ ;  /* 0x0000006a07387824 */ /* 0x000fe200078e02ff */
[----:B------:R-:W-:Y:S01]  /*1bb0*/  LEA.HI.X.SX32 R25, R3, R35, 0x1, P3 ;  /* 0x0000002303197211 */ /* 0x000fe200018f0eff */
[----:B------:R-:W-:Y:S01]  /*1bc0*/  IMAD R3, R37, 0x4, R23 ;  /* 0x0000000425037824 */ /* 0x000fe200078e0217 */
[----:B---3--:R-:W-:Y:S01]  /*1bd0*/  LEA R28, P1, R6, R33, 0x1 ;  /* 0x00000021061c7211 */ /* 0x008fe200078208ff */
[----:B------:R0:W-:Y:S01]  /*1be0*/  STL.64 [R1+0x180], R26 ;  /* 0x0001801a01007387 */ /* 0x0001e20000100a00 */
[----:B------:R-:W-:-:S02]  /*1bf0*/  IMAD R84, R7, 0x74, RZ ;  /* 0x0000007407547824 */ /* 0x000fc400078e02ff */
[----:B------:R-:W-:Y:S01]  /*1c00*/  LEA.HI.X.SX32 R29, R6, R35, 0x1, P1 ;  /* 0x00000023061d7211 */ /* 0x000fe200008f0eff */
[----:B------:R1:W-:Y:S01]  /*1c10*/  STL.64 [R1+0x178], R24 ;  /* 0x0001781801007387 */ /* 0x0003e20000100a00 */
[----:B------:R-:W-:Y:S02]  /*1c20*/  IMAD R11, R37, 0x4, R3 ;  /* 0x00000004250b7824 */ /* 0x000fe400078e0203 */
        /* <DEDUP_REMOVED lines=8> */
[----:B------:R-:W-:Y:S01]  /*1cb0*/  IMAD R86, R7, 0x76, RZ ;  /* 0x0000007607567824 */ /* 0x000fe200078e02ff */
[-C--:B------:R-:W-:Y:S01]  /*1cc0*/  LEA.HI.X.SX32 R27, R2, R35.reuse, 0x1, P2 ;  /* 0x00000023021b7211 */ /* 0x080fe200010f0eff */
[----:B------:R-:W-:Y:S01]  /*1cd0*/  IMAD R2, R37, 0x4, R11 ;  /* 0x0000000425027824 */ /* 0x000fe200078e020b */
[----:B------:R-:W-:Y:S01]  /*1ce0*/  LEA.HI.X.SX32 R25, R4, R35, 0x1, P3 ;  /* 0x0000002304197211 */ /* 0x000fe200018f0eff */
[----:B------:R-:W-:Y:S01]  /*1cf0*/  IMAD R89, R7, 0x39, RZ ;  /* 0x0000003907597824 */ /* 0x000fe200078e02ff */
[C---:B--2---:R-:W-:Y:S01]  /*1d00*/  LEA R28, P1, R10.reuse, R33, 0x1 ;  /* 0x000000210a1c7211 */ /* 0x044fe200078208ff */
[----:B------:R0:W-:Y:S01]  /*1d10*/  STL.64 [R1+0x168], R26 ;  /* 0x0001681a01007387 */ /* 0x0001e20000100a00 */
[----:B------:R-:W-:Y:S02]  /*1d20*/  IMAD R4, R37, 0x4, R2 ;  /* 0x0000000425047824 */ /* 0x000fe400078e0202 */
[----:B------:R-:W-:Y:S01]  /*1d30*/  LEA.HI.X.SX32 R29, R10, R35, 0x1, P1 ;  /* 0x000000230a1d7211 */ /* 0x000fe200008f0eff */
[----:B------:R1:W-:Y:S01]  /*1d40*/  STL.64 [R1+0x160], R24 ;  /* 0x0001601801007387 */ /* 0x0003e20000100a00 */
[----:B------:R-:W-:Y:S01]  /*1d50*/  IMAD R94, R7, 0xf, RZ ;  /* 0x0000000f075e7824 */ /* 0x000fe200078e02ff */
[----:B------:R-:W-:Y:S01]  /*1d60*/  LEA R6, R37, R4, 0x2 ;  /* 0x0000000425067211 */ /* 0x000fe200078e10ff */
[C---:B------:R-:W-:Y:S01]  /*1d70*/  IMAD R93, R7.reuse, 0x3b, RZ ;  /* 0x0000003b075d7824 */ /* 0x040fe200078e02ff */
[----:B------:R2:W-:Y:S01]  /*1d80*/  STL.64 [R1+0x158], R28 ;  /* 0x0001581c01007387 */ /* 0x0005e20000100a00 */
[----:B------:R-:W-:-:S02]  /*1d90*/  IMAD R88, R7, 0x7a, RZ ;  /* 0x0000007a07587824 */ /* 0x000fc400078e02ff */
[----:B------:R-:W-:Y:S01]  /*1da0*/  IMAD R10, R37, 0x4, R6 ;  /* 0x00000004250a7824 */ /* 0x000fe200078e0206 */
[CC--:B0-----:R-:W-:Y:S01]  /*1db0*/  LEA R26, P2, R14.reuse, R33.reuse, 0x1 ;  /* 0x000000210e1a7211 */ /* 0x0c1fe200078408ff */
[C---:B------:R-:W-:Y:S02]  /*1dc0*/  IMAD R95, R7.reuse, 0x7e, RZ ;  /* 0x0000007e075f7824 */ /* 0x040fe400078e02ff */
[----:B------:R-:W-:Y:S01]  /*1dd0*/  IMAD R87, R7, 0x78, RZ ;  /* 0x0000007807577824 */ /* 0x000fe200078e02ff */
[----:B-1----:R-:W-:Y:S01]  /*1de0*/  LEA R24, P3, R15, R33, 0x1 ;  /* 0x000000210f187211 */ /* 0x002fe200078608ff */
[----:B------:R-:W-:Y:S01]  /*1df0*/  IMAD R91, R7, 0x7c, RZ ;  /* 0x0000007c075b7824 */ /* 0x000fe200078e02ff */
[-C--:B------:R-:W-:Y:S01]  /*1e00*/  LEA.HI.X.SX32 R27, R14, R35.reuse, 0x1, P2 ;  /* 0x000000230e1b7211 */ /* 0x080fe200010f0eff */
[----:B------:R-:W-:Y:S01]  /*1e10*/  IMAD R14, R37, 0x4, R10 ;  /* 0x00000004250e7824 */ /* 0x000fe200078e020a */
[----:B------:R-:W-:Y:S01]  /*1e20*/  LEA.HI.X.SX32 R25, R15, R35, 0x1, P3 ;  /* 0x000000230f197211 */ /* 0x000fe200018f0eff */
[----:B------:R-:W-:Y:S01]  /*1e30*/  IMAD R97, R7, 0x3d, RZ ;  /* 0x0000003d07617824 */ /* 0x000fe200078e02ff */
[----:B--2---:R-:W-:Y:S01]  /*1e40*/  LEA R28, P1, R16, R33, 0x1 ;  /* 0x00000021101c7211 */ /* 0x004fe200078208ff */
[----:B------:R0:W-:Y:S01]  /*1e50*/  STL.64 [R1+0x150], R26 ;  /* 0x0001501a01007387 */ /* 0x0001e20000100a00 */
[----:B------:R-:W-:-:S02]  /*1e60*/  IMAD R15, R37, 0x4, R14 ;  /* 0x00000004250f7824 */ /* 0x000fc400078e020e */
[----:B------:R-:W-:Y:S01]  /*1e70*/  LEA.HI.X.SX32 R29, R16, R35, 0x1, P1 ;  /* 0x00000023101d7211 */ /* 0x000fe200008f0eff */
[----:B------:R1:W-:Y:S01]  /*1e80*/  STL.64 [R1+0x148], R24 ;  /* 0x0001481801007387 */ /* 0x0003e20000100a00 */
[C---:B------:R-:W-:Y:S02]  /*1e90*/  IMAD R98, R7.reuse, 0x1f, RZ ;  /* 0x0000001f07627824 */ /* 0x040fe400078e02ff */
[----:B------:R-:W-:Y:S01]  /*1ea0*/  IMAD R96, R7, 0x3f, RZ ;  /* 0x0000003f07607824 */ /* 0x000fe200078e02ff */
[----:B------:R2:W-:Y:S01]  /*1eb0*/  STL.64 [R1+0x140], R28 ;  /* 0x0001401c01007387 */ /* 0x0005e20000100a00 */
[----:B------:R-:W-:Y:S02]  /*1ec0*/  IMAD.IADD R233, R99, 0x1, R227 ;  /* 0x0000000163e97824 */ /* 0x000fe400078e02e3 */
[----:B------:R-:W-:Y:S01]  /*1ed0*/  IMAD.IADD R231, R227, 0x1, R225 ;  /* 0x00000001e3e77824 */ /* 0x000fe200078e02e1 */
[----:B0-----:R-:W-:Y:S01]  /*1ee0*/  LEA R26, P2, R17, R33, 0x1 ;  /* 0x00000021111a7211 */ /* 0x001fe200078408ff */
[----:B------:R-:W-:-:S02]  /*1ef0*/  IMAD.MOV.U32 R165, RZ, RZ, 0x3f800000 ;  /* 0x3f800000ffa57424 */ /* 0x000fc400078e00ff */
[----:B------:R-:W-:Y:S01]  /*1f00*/  IMAD.IADD R227, R227, 0x1, R221 ;  /* 0x00000001e3e37824 */ /* 0x000fe200078e02dd */
[C---:B-1----:R-:W-:Y:S02]  /*1f10*/  LEA R24, P3, R18.reuse, R33, 0x1 ;  /* 0x0000002112187211 */ /* 0x042fe400078608ff */
[-C--:B------:R-:W-:Y:S02]  /*1f20*/  LEA.HI.X.SX32 R27, R17, R35.reuse, 0x1, P2 ;  /* 0x00000023111b7211 */ /* 0x080fe400010f0eff */
[----:B------:R-:W-:Y:S01]  /*1f30*/  LEA.HI.X.SX32 R25, R18, R35, 0x1, P3 ;  /* 0x0000002312197211 */ /* 0x000fe200018f0eff */
[----:B--2---:R-:W-:Y:S01]  /*1f40*/  IMAD R28, R7, 0x9, RZ ;  /* 0x00000009071c7824 */ /* 0x004fe200078e02ff */
[----:B------:R-:W-:Y:S01]  /*1f50*/  LEA R16, P3, R21, R33, 0x1 ;  /* 0x0000002115107211 */ /* 0x000fe200078608ff */
[----:B------:R0:W-:Y:S01]  /*1f60*/  STL.64 [R1+0x138], R26 ;  /* 0x0001381a01007387 */ /* 0x0001e20000100a00 */
[----:B------:R-:W-:Y:S02]  /*1f70*/  IMAD R29, R7, 0x27, RZ ;  /* 0x00000027071d7824 */ /* 0x000fe400078e02ff */
[----:B------:R-:W-:Y:S01]  /*1f80*/  LEA.HI.X.SX32 R17, R21, R35, 0x1, P3 ;  /* 0x0000002315117211 */ /* 0x000fe200018f0eff */
[----:B------:R1:W-:Y:S01]  /*1f90*/  STL.64 [R1+0x130], R24 ;  /* 0x0001301801007387 */ /* 0x0003e20000100a00 */
[----:B------:R-:W-:-:S03]  /*1fa0*/  LEA R18, P3, R23, R33, 0x1 ;  /* 0x0000002117127211 */ /* 0x000fc600078608ff */
[----:B------:R2:W-:Y:S01]  /*1fb0*/  STL.64 [R1+0x118], R16 ;  /* 0x0001181001007387 */ /* 0x0005e20000100a00 */
[CC--:B0-----:R-:W-:Y:S02]  /*1fc0*/  LEA R26, P1, R19.reuse, R33.reuse, 0x1 ;  /* 0x00000021131a7211 */ /* 0x0c1fe400078208ff */
[C---:B-1----:R-:W-:Y:S02]  /*1fd0*/  LEA R24, P2, R20.reuse, R33, 0x1 ;  /* 0x0000002114187211 */ /* 0x042fe400078408ff */
[-C--:B------:R-:W-:Y:S02]  /*1fe0*/  LEA.HI.X.SX32 R27, R19, R35.reuse, 0x1, P1 ;  /* 0x00000023131b7211 */ /* 0x080fe400008f0eff */
[-C--:B------:R-:W-:Y:S01]  /*1ff0*/  LEA.HI.X.SX32 R25, R20, R35.reuse, 0x1, P2 ;  /* 0x0000002314197211 */ /* 0x080fe200010f0eff */
[----:B--2---:R-:W-:Y:S01]  /*2000*/  IMAD R16, R37, 0x4, R15 ;  /* 0x0000000425107824 */ /* 0x004fe200078e020f */
[----:B------:R-:W-:Y:S01]  /*2010*/  LEA.HI.X.SX32 R19, R23, R35, 0x1, P3 ;  /* 0x0000002317137211 */ /* 0x000fe200018f0eff */
[----:B------:R0:W-:Y:S01]  /*2020*/  STL.64 [R1+0x128], R26 ;  /* 0x0001281a01007387 */ /* 0x0001e20000100a00 */
[----:B------:R-:W-:Y:S01]  /*2030*/  LEA R20, P3, R2, R33, 0x1 ;  /* 0x0000002102147211 */ /* 0x000fe200078608ff */
[----:B------:R-:W-:-:S02]  /*2040*/  IMAD R17, R37, 0x4, R16 ;  /* 0x0000000425117824 */ /* 0x000fc400078e0210 */
[----:B------:R1:W-:Y:S01]  /*2050*/  STL.64 [R1+0x120], R24 ;  /* 0x0001201801007387 */ /* 0x0003e20000100a00 */
[----:B------:R-:W-:Y:S02]  /*2060*/  LEA.HI.X.SX32 R21, R2, R35, 0x1, P3 ;  /* 0x0000002302157211 */ /* 0x000fe400018f0eff */
[-C--:B0-----:R-:W-:Y:S02]  /*2070*/  LEA R26, P1, R22, R33.reuse, 0x1 ;  /* 0x00000021161a7211 */ /* 0x081fe400078208ff */
[----:B-1----:R-:W-:Y:S02]  /*2080*/  LEA R24, P2, R0, R33, 0x1 ;  /* 0x0000002100187211 */ /* 0x002fe400078408ff */
[-C--:B------:R-:W-:Y:S02]  /*2090*/  LEA.HI.X.SX32 R27, R22, R35.reuse, 0x1, P1 ;  /* 0x00000023161b7211 */ /* 0x080fe400008f0eff */
[----:B------:R-:W-:Y:S02]  /*20a0*/  LEA.HI.X.SX32 R25, R0, R35, 0x1, P2 ;  /* 0x0000002300197211 */ /* 0x000fe400010f0eff */
[----:B------:R-:W-:Y:S01]  /*20b0*/  LEA R0, R37, R17, 0x2 ;  /* 0x0000001125007211 */ /* 0x000fe200078e10ff */
[----:B------:R0:W-:Y:S04]  /*20c0*/  STL.64 [R1+0x110], R26 ;  /* 0x0001101a01007387 */ /* 0x0001e80000100a00 */
[----:B------:R1:W-:Y:S04]  /*20d0*/  STL.64 [R1+0x108], R24 ;  /* 0x0001081801007387 */ /* 0x0003e80000100a00 */
[----:B------:R2:W-:Y:S01]  /*20e0*/  STL.64 [R1+0x100], R18 ;  /* 0x0001001201007387 */ /* 0x0005e20000100a00 */
[----:B0-----:R-:W-:-:S02]  /*20f0*/  LEA R26, P1, R3, R33, 0x1 ;  /* 0x00000021031a7211 */ /* 0x001fc400078208ff */
[----:B-1----:R-:W-:Y:S02]  /*2100*/  LEA R24, P2, R11, R33, 0x1 ;  /* 0x000000210b187211 */ /* 0x002fe400078408ff */
[-C--:B------:R-:W-:Y:S02]  /*2110*/  LEA.HI.X.SX32 R27, R3, R35.reuse, 0x1, P1 ;  /* 0x00000023031b7211 */ /* 0x080fe400008f0eff */
[----:B------:R-:W-:Y:S01]  /*2120*/  LEA.HI.X.SX32 R25, R11, R35, 0x1, P2 ;  /* 0x000000230b197211 */ /* 0x000fe200010f0eff */
[C---:B--2---:R-:W-:Y:S01]  /*2130*/  IMAD R18, R37.reuse, 0x4, R0 ;  /* 0x0000000425127824 */ /* 0x044fe200078e0200 */
[C---:B------:R-:W-:Y:S01]  /*2140*/  LEA R22, P2, R6.reuse, R33, 0x1 ;  /* 0x0000002106167211 */ /* 0x040fe200078408ff */
[----:B------:R0:W-:Y:S02]  /*2150*/  STL.64 [R1+0xf8], R26 ;  /* 0x0000f81a01007387 */ /* 0x0001e40000100a00 */
[C---:B------:R-:W-:Y:S01]  /*2160*/  IMAD R2, R37.reuse, 0x4, R18 ;  /* 0x0000000425027824 */ /* 0x040fe200078e0212 */
[----:B------:R-:W-:Y:S01]  /*2170*/  LEA.HI.X.SX32 R23, R6, R35, 0x1, P2 ;  /* 0x0000002306177211 */ /* 0x000fe200010f0eff */
[----:B------:R1:W-:Y:S02]  /*2180*/  STL.64 [R1+0xf0], R24 ;  /* 0x0000f01801007387 */ /* 0x0003e40000100a00 */
[----:B------:R-:W-:-:S02]  /*2190*/  IMAD R3, R37, 0x4, R2 ;  /* 0x0000000425037824 */ /* 0x000fc400078e0202 */
[----:B------:R2:W-:Y:S01]  /*21a0*/  STL.64 [R1+0xe8], R20 ;  /* 0x0000e81401007387 */ /* 0x0005e20000100a00 */
[C---:B0-----:R-:W-:Y:S02]  /*21b0*/  IMAD.SHL.U32 R27, R7.reuse, 0x20, RZ ;  /* 0x00000020071b7824 */ /* 0x041fe400078e00ff */
[----:B------:R-:W-:Y:S01]  /*21c0*/  IMAD R26, R7, 0x3e, RZ ;  /* 0x0000003e071a7824 */ /* 0x000fe200078e02ff */
[----:B-1----:R-:W-:Y:S02]  /*21d0*/  LEA R24, P1, R4, R33, 0x1 ;  /* 0x0000002104187211 */ /* 0x002fe400078208ff */
[----:B------:R-:W-:Y:S02]  /*21e0*/  LEA.HI.X.SX32 R27, R27, R13, 0x1, P5 ;  /* 0x0000000d1b1b7211 */ /* 0x000fe400028f0eff */
[----:B--2---:R-:W-:Y:S02]  /*21f0*/  LEA R20, P3, R10, R33, 0x1 ;  /* 0x000000210a147211 */ /* 0x004fe400078608ff */
[-C--:B------:R-:W-:Y:S01]  /*2200*/  LEA.HI.X.SX32 R25, R4, R35.reuse, 0x1, P1 ;  /* 0x0000002304197211 */ /* 0x080fe200008f0eff */
[----:B------:R-:W-:Y:S01]  /*2210*/  IMAD R4, R37, 0x4, R3 ;  /* 0x0000000425047824 */ /* 0x000fe200078e0203 */
[----:B------:R-:W-:-:S02]  /*2220*/  LEA.HI.X.SX32 R21, R10, R35, 0x1, P3 ;  /* 0x000000230a157211 */ /* 0x000fc400018f0eff */
[----:B------:R-:W-:Y:S01]  /*2230*/  IADD3 R158, P5, R158, R12, RZ ;  /* 0x0000000c9e9e7210 */ /* 0x000fe20007fbe0ff */
[----:B------:R0:W-:Y:S01]  /*2240*/  STL.64 [R1+0xe0], R24 ;  /* 0x0000e01801007387 */ /* 0x0001e20000100a00 */
[C---:B------:R-:W-:Y:S02]  /*2250*/  IMAD R6, R37.reuse, 0x4, R4 ;  /* 0x0000000425067824 */ /* 0x040fe400078e0204 */
[----:B------:R-:W-:Y:S01]  /*2260*/  LEA.HI.X.SX32 R159, R30, R13, 0x1, P5 ;  /* 0x0000000d1e9f7211 */ /* 0x000fe200028f0eff */
[----:B------:R1:W-:Y:S02]  /*2270*/  STL.64 [R1+0xd8], R22 ;  /* 0x0000d81601007387 */ /* 0x0003e40000100a00 */
[C---:B------:R-:W-:Y:S02]  /*2280*/  LEA R10, R37.reuse, R6, 0x2 ;  /* 0x00000006250a7211 */ /* 0x040fe400078e10ff */
[----:B------:R2:W-:Y:S03]  /*2290*/  STL.64 [R1+0xd0], R20 ;  /* 0x0000d01401007387 */ /* 0x0005e60000100a00 */
[----:B------:R-:W-:Y:S01]  /*22a0*/  IMAD R11, R37, 0x4, R10 ;  /* 0x00000004250b7824 */ /* 0x000fe200078e020a */
[----:B0-----:R-:W-:-:S02]  /*22b0*/  LEA R24, P1, R14, R33, 0x1 ;  /* 0x000000210e187211 */ /* 0x001fc400078208ff */
[C---:B-1----:R-:W-:Y:S02]  /*22c0*/  LEA R22, P2, R15.reuse, R33, 0x1 ;  /* 0x000000210f167211 */ /* 0x042fe400078408ff */
[----:B------:R-:W-:Y:S02]  /*22d0*/  LEA.HI.X.SX32 R25, R14, R35, 0x1, P1 ;  /* 0x000000230e197211 */ /* 0x000fe400008f0eff */
[C---:B--2---:R-:W-:Y:S02]  /*22e0*/  LEA R20, P3, R16.reuse, R33, 0x1 ;  /* 0x0000002110147211 */ /* 0x044fe400078608ff */
[-C--:B------:R-:W-:Y:S01]  /*22f0*/  LEA.HI.X.SX32 R23, R15, R35.reuse, 0x1, P2 ;  /* 0x000000230f177211 */ /* 0x080fe200010f0eff */
[----:B------:R0:W-:Y:S01]  /*2300*/  STL.64 [R1+0xc8], R24 ;  /* 0x0000c81801007387 */ /* 0x0001e20000100a00 */
[----:B------:R-:W-:Y:S02]  /*2310*/  LEA.HI.X.SX32 R21, R16, R35, 0x1, P3 ;  /* 0x0000002310157211 */ /* 0x000fe400018f0eff */
[C---:B------:R-:W-:Y:S01]  /*2320*/  LEA R14, P3, R18.reuse, R33, 0x1 ;  /* 0x00000021120e7211 */ /* 0x040fe200078608ff */
[----:B------:R1:W-:Y:S03]  /*2330*/  STL.64 [R1+0xc0], R22 ;  /* 0x0000c01601007387 */ /* 0x0003e60000100a00 */
[----:B------:R-:W-:Y:S01]  /*2340*/  LEA.HI.X.SX32 R15, R18, R35, 0x1, P3 ;  /* 0x00000023120f7211 */ /* 0x000fe200018f0eff */
[----:B------:R2:W-:Y:S01]  /*2350*/  STL.64 [R1+0xb8], R20 ;  /* 0x0000b81401007387 */ /* 0x0005e20000100a00 */
[----:B------:R-:W-:-:S02]  /*2360*/  LEA R16, P3, R4, R33, 0x1 ;  /* 0x0000002104107211 */ /* 0x000fc400078608ff */
[C---:B0-----:R-:W-:Y:S01]  /*2370*/  SHF.L.U32 R25, R7.reuse, 0x4, RZ ;  /* 0x0000000407197819 */ /* 0x041fe200000006ff */
[----:B------:R-:W-:Y:S01]  /*2380*/  IMAD R24, R7, 0xc, RZ ;  /* 0x0000000c07187824 */ /* 0x000fe200078e02ff */
[CC--:B-1----:R-:W-:Y:S02]  /*2390*/  LEA R22, P1, R17.reuse, R33.reuse, 0x1 ;  /* 0x0000002111167211 */ /* 0x0c2fe400078208ff */
[C---:B--2---:R-:W-:Y:S02]  /*23a0*/  LEA R20, P2, R0.reuse, R33, 0x1 ;  /* 0x0000002100147211 */ /* 0x044fe400078408ff */
[-C--:B------:R-:W-:Y:S02]  /*23b0*/  LEA.HI.X.SX32 R23, R17, R35.reuse, 0x1, P1 ;  /* 0x0000002311177211 */ /* 0x080fe400008f0eff */
[-C--:B------:R-:W-:Y:S01]  /*23c0*/  LEA.HI.X.SX32 R21, R0, R35.reuse, 0x1, P2 ;  /* 0x0000002300157211 */ /* 0x080fe200010f0eff */
[----:B------:R-:W-:Y:S01]  /*23d0*/  IMAD R0, R37, 0x4, R11 ;  /* 0x0000000425007824 */ /* 0x000fe200078e020b */
[----:B------:R-:W-:Y:S01]  /*23e0*/  LEA.HI.X.SX32 R17, R4, R35, 0x1, P3 ;  /* 0x0000002304117211 */ /* 0x000fe200018f0eff */
[----:B------:R0:W-:Y:S04]  /*23f0*/  STL.64 [R1+0xb0], R22 ;  /* 0x0000b01601007387 */ /* 0x0001e80000100a00 */
[----:B------:R1:W-:Y:S04]  /*2400*/  STL.64 [R1+0xa8], R20 ;  /* 0x0000a81401007387 */ /* 0x0003e80000100a00 */
[----:B------:R2:W-:Y:S01]  /*2410*/  STL.64 [R1+0xa0], R14 ;  /* 0x0000a00e01007387 */ /* 0x0005e20000100a00 */
[----:B0-----:R-:W-:-:S02]  /*2420*/  LEA R22, P1, R2, R33, 0x1 ;  /* 0x0000002102167211 */ /* 0x001fc400078208ff */
[----:B-1----:R-:W-:Y:S02]  /*2430*/  LEA R20, P2, R3, R33, 0x1 ;  /* 0x0000002103147211 */ /* 0x002fe400078408ff */
[-C--:B------:R-:W-:Y:S01]  /*2440*/  LEA.HI.X.SX32 R23, R2, R35.reuse, 0x1, P1 ;  /* 0x0000002302177211 */ /* 0x080fe200008f0eff */
[----:B--2---:R-:W-:Y:S01]  /*2450*/  IMAD R14, R37, 0x4, R0 ;  /* 0x00000004250e7824 */ /* 0x004fe200078e0200 */
[----:B------:R-:W-:-:S03]  /*2460*/  LEA.HI.X.SX32 R21, R3, R35, 0x1, P2 ;  /* 0x0000002303157211 */ /* 0x000fc600010f0eff */
[----:B------:R0:W-:Y:S01]  /*2470*/  STL.64 [R1+0x98], R22 ;  /* 0x0000981601007387 */ /* 0x0001e20000100a00 */
[C---:B------:R-:W-:Y:S01]  /*2480*/  IMAD R2, R37.reuse, 0x4, R14 ;  /* 0x0000000425027824 */ /* 0x040fe200078e020e */
[C---:B------:R-:W-:Y:S02]  /*2490*/  LEA R18, P2, R10.reuse, R33, 0x1 ;  /* 0x000000210a127211 */ /* 0x040fe400078408ff */
[----:B------:R1:W-:Y:S01]  /*24a0*/  STL.64 [R1+0x90], R20 ;  /* 0x0000901401007387 */ /* 0x0003e20000100a00 */
[C---:B------:R-:W-:Y:S01]  /*24b0*/  IMAD R3, R37.reuse, 0x4, R2 ;  /* 0x0000000425037824 */ /* 0x040fe200078e0202 */
[----:B------:R-:W-:Y:S02]  /*24c0*/  LEA.HI.X.SX32 R19, R10, R35, 0x1, P2 ;  /* 0x000000230a137211 */ /* 0x000fe400010f0eff */
[----:B------:R2:W-:Y:S02]  /*24d0*/  STL.64 [R1+0x88], R16 ;  /* 0x0000881001007387 */ /* 0x0005e40000100a00 */
[----:B------:R-:W-:Y:S01]  /*24e0*/  LEA R4, R37, R3, 0x2 ;  /* 0x0000000325047211 */ /* 0x000fe200078e10ff */
[----:B0-----:R-:W-:-:S02]  /*24f0*/  IMAD.SHL.U32 R23, R7, 0x8, RZ ;  /* 0x0000000807177824 */ /* 0x001fc400078e00ff */
[----:B------:R-:W-:Y:S01]  /*2500*/  IMAD R22, R7, 0x1e, RZ ;  /* 0x0000001e07167824 */ /* 0x000fe200078e02ff */
[----:B-1----:R-:W-:-:S04]  /*2510*/  LEA R20, P1, R6, R33, 0x1 ;  /* 0x0000002106147211 */ /* 0x002fc800078208ff */
[----:B------:R-:W-:Y:S01]  /*2520*/  LEA.HI.X.SX32 R21, R6, R35, 0x1, P1 ;  /* 0x0000002306157211 */ /* 0x000fe200008f0eff */
[----:B------:R-:W-:Y:S01]  /*2530*/  IMAD R6, R37, 0x4, R4 ;  /* 0x0000000425067824 */ /* 0x000fe200078e0204 */
[----:B--2---:R-:W-:-:S03]  /*2540*/  LEA R16, P3, R11, R33, 0x1 ;  /* 0x000000210b107211 */ /* 0x004fc600078608ff */
[----:B------:R0:W-:Y:S01]  /*2550*/  STL.64 [R1+0x80], R20 ;  /* 0x0000801401007387 */ /* 0x0001e20000100a00 */
[----:B------:R-:W-:-:S03]  /*2560*/  LEA.HI.X.SX32 R17, R11, R35, 0x1, P3 ;  /* 0x000000230b117211 */ /* 0x000fc600018f0eff */
[----:B------:R1:W-:Y:S04]  /*2570*/  STL.64 [R1+0x78], R18 ;  /* 0x0000781201007387 */ /* 0x0003e80000100a00 */
[----:B------:R2:W-:Y:S01]  /*2580*/  STL.64 [R1+0x70], R16 ;  /* 0x0000701001007387 */ /* 0x0005e20000100a00 */
[----:B0-----:R-:W-:-:S04]  /*2590*/  LEA R20, P1, R0, R33, 0x1 ;  /* 0x0000002100147211 */ /* 0x001fc800078208ff */
[----:B------:R-:W-:Y:S01]  /*25a0*/  LEA.HI.X.SX32 R21, R0, R35, 0x1, P1 ;  /* 0x0000002300157211 */ /* 0x000fe200008f0eff */
[----:B------:R-:W-:Y:S01]  /*25b0*/  IMAD R0, R37, 0x4, R6 ;  /* 0x0000000425007824 */ /* 0x000fe200078e0206 */
[-C--:B-1----:R-:W-:Y:S01]  /*25c0*/  LEA R18, P2, R14, R33.reuse, 0x1 ;  /* 0x000000210e127211 */ /* 0x082fe200078408ff */
[C---:B------:R-:W-:Y:S01]  /*25d0*/  IMAD R37, R7.reuse, 0x2b, RZ ;  /* 0x0000002b07257824 */ /* 0x040fe200078e02ff */
[-C--:B--2---:R-:W-:Y:S01]  /*25e0*/  LEA R16, P3, R2, R33.reuse, 0x1 ;  /* 0x0000002102107211 */ /* 0x084fe200078608ff */
[----:B------:R0:W-:Y:S01]  /*25f0*/  STL.64 [R1+0x68], R20 ;  /* 0x0000681401007387 */ /* 0x0001e20000100a00 */
[----:B------:R-:W-:Y:S02]  /*2600*/  LEA R10, P4, R0, R33, 0x1 ;  /* 0x00000021000a7211 */ /* 0x000fe400078808ff */
[-C--:B------:R-:W-:Y:S02]  /*2610*/  LEA.HI.X.SX32 R19, R14, R35.reuse, 0x1, P2 ;  /* 0x000000230e137211 */ /* 0x080fe400010f0eff */
[----:B------:R-:W-:Y:S01]  /*2620*/  LEA.HI.X.SX32 R17, R2, R35, 0x1, P3 ;  /* 0x0000002302117211 */ /* 0x000fe200018f0eff */
[C---:B------:R-:W-:Y:S01]  /*2630*/  IMAD R2, R7.reuse, 0x32, RZ ;  /* 0x0000003207027824 */ /* 0x040fe200078e02ff */
[----:B------:R-:W-:Y:S01]  /*2640*/  LEA R14, P3, R6, R33, 0x1 ;  /* 0x00000021060e7211 */ /* 0x000fe200078608ff */
[----:B------:R1:W-:Y:S01]  /*2650*/  STL.64 [R1+0x60], R18 ;  /* 0x0000601201007387 */ /* 0x0003e20000100a00 */
[-C--:B------:R-:W-:Y:S01]  /*2660*/  LEA.HI.X.SX32 R11, R0, R35.reuse, 0x1, P4 ;  /* 0x00000023000b7211 */ /* 0x080fe200020f0eff */
[C---:B------:R-:W-:Y:S01]  /*2670*/  IMAD R0, R7.reuse, 0x1a, RZ ;  /* 0x0000001a07007824 */ /* 0x040fe200078e02ff */
[CC--:B------:R-:W-:Y:S01]  /*2680*/  LEA RZ, P4, R7.reuse, R12.reuse, 0x3 ;  /* 0x0000000c07ff7211 */ /* 0x0c0fe200078818ff */
[C---:B0-----:R-:W-:Y:S01]  /*2690*/  IMAD.SHL.U32 R21, R7.reuse, 0x4, RZ ;  /* 0x0000000407157824 */ /* 0x041fe200078e00ff */
[----:B------:R-:W-:Y:S01]  /*26a0*/  LEA.HI.X.SX32 R15, R6, R35, 0x1, P3 ;  /* 0x00000023060f7211 */ /* 0x000fe200018f0eff */
[----:B------:R0:W-:Y:S01]  /*26b0*/  STL.64 [R1+0x58], R16 ;  /* 0x0000581001007387 */ /* 0x0001e20000100a00 */
[C---:B------:R-:W-:Y:S01]  /*26c0*/  LEA RZ, P3, R7.reuse, R12, 0x5 ;  /* 0x0000000c07ff7211 */ /* 0x040fe200078628ff */
[----:B------:R-:W-:Y:S01]  /*26d0*/  IMAD R20, R7, 0x18, RZ ;  /* 0x0000001807147824 */ /* 0x000fe200078e02ff */
[----:B------:R-:W-:-:S02]  /*26e0*/  LEA.HI.X.SX32 R21, R21, R13, 0x1, P4 ;  /* 0x0000000d15157211 */ /* 0x000fc400020f0eff */
[-C--:B------:R-:W-:Y:S02]  /*26f0*/  IADD3 R166, P4, R166, R12.reuse, RZ ;  /* 0x0000000ca6a67210 */ /* 0x080fe40007f9e0ff */
[----:B-1----:R-:W-:Y:S02]  /*2700*/  LEA R18, P1, R3, R33, 0x1 ;  /* 0x0000002103127211 */ /* 0x002fe400078208ff */
[----:B------:R-:W-:Y:S02]  /*2710*/  LEA.HI.X.SX32 R25, R25, R13, 0x1, P3 ;  /* 0x0000000d19197211 */ /* 0x000fe400018f0eff */
[----:B------:R-:W-:Y:S01]  /*2720*/  LEA.HI.X.SX32 R19, R3, R35, 0x1, P1 ;  /* 0x0000002303137211 */ /* 0x000fe200008f0eff */
[C---:B------:R-:W-:Y:S01]  /*2730*/  IMAD R3, R7.reuse, 0x34, RZ ;  /* 0x0000003407037824 */ /* 0x040fe200078e02ff */
[----:B0-----:R-:W-:Y:S01]  /*2740*/  LEA R16, P2, R4, R33, 0x1 ;  /* 0x0000002104107211 */ /* 0x001fe200078408ff */
[----:B------:R-:W-:Y:S01]  /*2750*/  IMAD R33, R7, 0x29, RZ ;  /* 0x0000002907217824 */ /* 0x000fe200078e02ff */
[C---:B------:R-:W-:Y:S01]  /*2760*/  IADD3 R206, P3, R77.reuse, R12, RZ ;  /* 0x0000000c4dce7210 */ /* 0x040fe20007f7e0ff */
[----:B------:R0:W-:Y:S01]  /*2770*/  STL.64 [R1+0x50], R18 ;  /* 0x0000501201007387 */ /* 0x0001e20000100a00 */
[----:B------:R-:W-:-:S02]  /*2780*/  LEA.HI.X.SX32 R167, R77, R13, 0x1, P4 ;  /* 0x0000000d4da77211 */ /* 0x000fc400020f0eff */
[-C--:B------:R-:W-:Y:S02]  /*2790*/  IADD3 R202, P4, R30, R12.reuse, RZ ;  /* 0x0000000c1eca7210 */ /* 0x080fe40007f9e0ff */
[----:B------:R-:W-:Y:S01]  /*27a0*/  LEA.HI.X.SX32 R17, R4, R35, 0x1, P2 ;  /* 0x0000002304117211 */ /* 0x000fe200010f0eff */
[----:B------:R-:W-:Y:S01]  /*27b0*/  IMAD R35, R7, 0x2a, RZ ;  /* 0x0000002a07237824 */ /* 0x000fe200078e02ff */
[-C--:B------:R-:W-:Y:S01]  /*27c0*/  LEA.HI.X.SX32 R207, R79, R13.reuse, 0x1, P3 ;  /* 0x0000000d4fcf7211 */ /* 0x080fe200018f0eff */
[C---:B------:R-:W-:Y:S01]  /*27d0*/  IMAD R4, R7.reuse, 0x36, RZ ;  /* 0x0000003607047824 */ /* 0x040fe200078e02ff */
[CC--:B------:R-:W-:Y:S01]  /*27e0*/  IADD3 R108, P3, R72.reuse, R12.reuse, RZ ;  /* 0x0000000c486c7210 */ /* 0x0c0fe20007f7e0ff */
[----:B------:R1:W-:Y:S01]  /*27f0*/  STL.64 [R1+0x48], R16 ;  /* 0x0000481001007387 */ /* 0x0003e20000100a00 */
[-C--:B------:R-:W-:Y:S01]  /*2800*/  LEA.HI.X.SX32 R203, R72, R13.reuse, 0x1, P4 ;  /* 0x0000000d48cb7211 */ /* 0x080fe200020f0eff */
[C---:B0-----:R-:W-:Y:S01]  /*2810*/  IMAD.SHL.U32 R19, R7.reuse, 0x2, RZ ;  /* 0x0000000207137824 */ /* 0x041fe200078e00ff */
[CC--:B------:R-:W-:Y:S01]  /*2820*/  LEA RZ, P2, R7.reuse, R12.reuse, 0x4 ;  /* 0x0000000c07ff7211 */ /* 0x0c0fe200078420ff */
[----:B------:R0:W-:Y:S01]  /*2830*/  STL.64 [R1+0x40], R14 ;  /* 0x0000400e01007387 */ /* 0x0001e20000100a00 */
[-C--:B------:R-:W-:Y:S01]  /*2840*/  IADD3 R194, P4, R66, R12.reuse, RZ ;  /* 0x0000000c42c27210 */ /* 0x080fe20007f9e0ff */
[----:B------:R-:W-:Y:S01]  /*2850*/  IMAD R18, R7, 0x3a, RZ ;  /* 0x0000003a07127824 */ /* 0x000fe200078e02ff */
[----:B------:R-:W-:Y:S01]  /*2860*/  LEA.HI.X.SX32 R109, R28, R13, 0x1, P3 ;  /* 0x0000000d1c6d7211 */ /* 0x000fe200018f0eff */
[----:B------:R2:W-:Y:S01]  /*2870*/  STL.64 [R1+0x38], R10 ;  /* 0x0000380a01007387 */ /* 0x0005e20000100a00 */
[----:B------:R-:W-:-:S02]  /*2880*/  IADD3 R28, P3, R73, R12, RZ ;  /* 0x0000000c491c7210 */ /* 0x000fc40007f7e0ff */
[-C--:B------:R-:W-:Y:S01]  /*2890*/  LEA.HI.X.SX32 R23, R23, R13.reuse, 0x1, P2 ;  /* 0x0000000d17177211 */ /* 0x080fe200010f0eff */
[C---:B-1----:R-:W-:Y:S01]  /*28a0*/  IMAD R17, R7.reuse, 0x30, RZ ;  /* 0x0000003007117824 */ /* 0x042fe200078e02ff */
[-C--:B------:R-:W-:Y:S01]  /*28b0*/  LEA.HI.X.SX32 R195, R68, R13.reuse, 0x1, P4 ;  /* 0x0000000d44c37211 */ /* 0x080fe200020f0eff */
[C---:B------:R-:W-:Y:S01]  /*28c0*/  IMAD R16, R7.reuse, 0x38, RZ ;  /* 0x0000003807107824 */ /* 0x040fe200078e02ff */
[-C--:B------:R-:W-:Y:S01]  /*28d0*/  IADD3 R160, P2, R160, R12.reuse, RZ ;  /* 0x0000000ca0a07210 */ /* 0x080fe20007f5e0ff */
[C---:B0-----:R-:W-:Y:S01]  /*28e0*/  IMAD R14, R7.reuse, 0xe, RZ ;  /* 0x0000000e070e7824 */ /* 0x041fe200078e02ff */
[-C--:B------:R-:W-:Y:S01]  /*28f0*/  IADD3 R110, P4, R36, R12.reuse, RZ ;  /* 0x0000000c246e7210 */ /* 0x080fe20007f9e0ff */
[----:B------:R-:W-:Y:S01]  /*2900*/  IMAD R15, R7, 0x1c, RZ ;  /* 0x0000001c070f7824 */ /* 0x000fe200078e02ff */
[----:B------:R-:W-:Y:S02]  /*2910*/  LEA.HI.X.SX32 R29, R29, R13, 0x1, P3 ;  /* 0x0000000d1d1d7211 */ /* 0x000fe400018f0eff */
[----:B--2---:R-:W-:-:S02]  /*2920*/  IADD3 R10, P1, R19, R12, RZ ;  /* 0x0000000c130a7210 */ /* 0x004fc40007f3e0ff */
[-C--:B------:R-:W-:Y:S02]  /*2930*/  IADD3 R192, P3, R31, R12.reuse, RZ ;  /* 0x0000000c1fc07210 */ /* 0x080fe40007f7e0ff */
[-C--:B------:R-:W-:Y:S02]  /*2940*/  LEA.HI.X.SX32 R11, R7, R13.reuse, 0x1, P1 ;  /* 0x0000000d070b7211 */ /* 0x080fe400008f0eff */
[----:B------:R-:W-:Y:S02]  /*2950*/  CS2R R6, SRZ ;  /* 0x0000000000067805 */ /* 0x000fe4000001ff00 */
[-C--:B------:R-:W-:Y:S02]  /*2960*/  LEA.HI.X.SX32 R161, R75, R13.reuse, 0x1, P2 ;  /* 0x0000000d4ba17211 */ /* 0x080fe400010f0eff */
[----:B------:R-:W-:Y:S01]  /*2970*/  LEA.HI.X.SX32 R111, R34, R13, 0x1, P4 ;  /* 0x0000000d226f7211 */ /* 0x000fe200020f0eff */
[----:B------:R0:W-:Y:S01]  /*2980*/  STL.64 [R1+0x30], R10 ;  /* 0x0000300a01007387 */ /* 0x0001e20000100a00 */
[----:B------:R-:W-:-:S02]  /*2990*/  IADD3 R74, P2, R74, R12, RZ ;  /* 0x0000000c4a4a7210 */ /* 0x000fc40007f5e0ff */
[-C--:B------:R-:W-:Y:S01]  /*29a0*/  IADD3 R34, P4, R63, R12.reuse, RZ ;  /* 0x0000000c3f227210 */ /* 0x080fe20007f9e0ff */
[----:B------:R1:W-:Y:S01]  /*29b0*/  STL.64 [R1+0x8], R108 ;  /* 0x0000086c01007387 */ /* 0x0003e20000100a00 */
[-C--:B------:R-:W-:Y:S02]  /*29c0*/  LEA.HI.X.SX32 R193, R61, R13.reuse, 0x1, P3 ;  /* 0x0000000d3dc17211 */ /* 0x080fe400018f0eff */
[CC--:B------:R-:W-:Y:S01]  /*29d0*/  IADD3 R190, P3, R35.reuse, R12.reuse, RZ ;  /* 0x0000000c23be7210 */ /* 0x0c0fe20007f7e0ff */
[----:B------:R-:W-:Y:S01]  /*29e0*/  STL.64 [R1+0x20], R110 ;  /* 0x0000206e01007387 */ /* 0x000fe20000100a00 */
[-C--:B------:R-:W-:Y:S02]  /*29f0*/  LEA.HI.X.SX32 R75, R66, R13.reuse, 0x1, P2 ;  /* 0x0000000d424b7211 */ /* 0x080fe400010f0eff */
[-C--:B------:R-:W-:Y:S01]  /*2a00*/  LEA.HI.X.SX32 R35, R35, R13.reuse, 0x1, P4 ;  /* 0x0000000d23237211 */ /* 0x080fe200020f0eff */
[----:B0-----:R-:W-:Y:S01]  /*2a10*/  IMAD.MOV.U32 R10, RZ, RZ, -0x800000 ;  /* 0xff800000ff0a7424 */ /* 0x001fe200078e00ff */
[----:B------:R-:W-:Y:S01]  /*2a20*/  IADD3 R188, P4, R39, R12, RZ ;  /* 0x0000000c27bc7210 */ /* 0x000fe20007f9e0ff */
[----:B------:R-:W-:Y:S01]  /*2a30*/  IMAD.MOV.U32 R11, RZ, RZ, -0x800000 ;  /* 0xff800000ff0b7424 */ /* 0x000fe200078e00ff */
[----:B------:R-:W-:-:S02]  /*2a40*/  LEA.HI.X.SX32 R19, R19, R13, 0x1, P6 ;  /* 0x0000000d13137211 */ /* 0x000fc400030f0eff */
[-C--:B-1----:R-:W-:Y:S02]  /*2a50*/  IADD3 R108, P2, R61, R12.reuse, RZ ;  /* 0x0000000c3d6c7210 */ /* 0x082fe40007f5e0ff */
[-C--:B------:R-:W-:Y:S02]  /*2a60*/  LEA.HI.X.SX32 R189, R53, R13.reuse, 0x1, P4 ;  /* 0x0000000d35bd7211 */ /* 0x080fe400020f0eff */
[----:B------:R-:W-:Y:S02]  /*2a70*/  LEA.HI.X.SX32 R109, R36, R13, 0x1, P2 ;  /* 0x0000000d246d7211 */ /* 0x000fe400010f0eff */
[-C--:B------:R-:W-:Y:S02]  /*2a80*/  IADD3 R36, P2, R62, R12.reuse, RZ ;  /* 0x0000000c3e247210 */ /* 0x080fe40007f5e0ff */
[-C--:B------:R-:W-:Y:S01]  /*2a90*/  IADD3 R186, P4, R43, R12.reuse, RZ ;  /* 0x0000000c2bba7210 */ /* 0x080fe20007f9e0ff */
[----:B------:R-:W-:Y:S01]  /*2aa0*/  STL.64 [R1], R108 ;  /* 0x0000006c01007387 */ /* 0x000fe20000100a00 */
[----:B------:R-:W-:-:S02]  /*2ab0*/  IADD3 R168, P6, R168, R12, RZ ;  /* 0x0000000ca8a87210 */ /* 0x000fc40007fde0ff */
[-C--:B------:R-:W-:Y:S02]  /*2ac0*/  LEA.HI.X.SX32 R191, R59, R13.reuse, 0x1, P3 ;  /* 0x0000000d3bbf7211 */ /* 0x080fe400018f0eff */
[-C--:B------:R-:W-:Y:S02]  /*2ad0*/  IADD3 R250, P3, R53, R12.reuse, RZ ;  /* 0x0000000c35fa7210 */ /* 0x080fe40007f7e0ff */
[-C--:B------:R-:W-:Y:S02]  /*2ae0*/  LEA.HI.X.SX32 R37, R37, R13.reuse, 0x1, P2 ;  /* 0x0000000d25257211 */ /* 0x080fe400010f0eff */
[----:B------:R-:W-:Y:S02]  /*2af0*/  LEA.HI.X.SX32 R187, R51, R13, 0x1, P4 ;  /* 0x0000000d33bb7211 */ /* 0x000fe400020f0eff */
[-C--:B------:R-:W-:Y:S02]  /*2b00*/  IADD3 R42, P2, R42, R12.reuse, RZ ;  /* 0x0000000c2a2a7210 */ /* 0x080fe40007f5e0ff */
[----:B------:R-:W-:-:S02]  /*2b10*/  IADD3 R72, P4, R47, R12, RZ ;  /* 0x0000000c2f487210 */ /* 0x000fc40007f9e0ff */
[-C--:B------:R-:W-:Y:S02]  /*2b20*/  LEA.HI.X.SX32 R169, R80, R13.reuse, 0x1, P6 ;  /* 0x0000000d50a97211 */ /* 0x080fe400030f0eff */
[-C--:B------:R-:W-:Y:S02]  /*2b30*/  IADD3 R156, P6, R156, R12.reuse, RZ ;  /* 0x0000000c9c9c7210 */ /* 0x080fe40007fde0ff */
[-C--:B------:R-:W-:Y:S02]  /*2b40*/  LEA.HI.X.SX32 R251, R44, R13.reuse, 0x1, P3 ;  /* 0x0000000d2cfb7211 */ /* 0x080fe400018f0eff */
[----:B------:R-:W-:Y:S02]  /*2b50*/  IADD3 R44, P3, R55, R12, RZ ;  /* 0x0000000c372c7210 */ /* 0x000fe40007f7e0ff */
[-C--:B------:R-:W-:Y:S02]  /*2b60*/  LEA.HI.X.SX32 R43, R43, R13.reuse, 0x1, P2 ;  /* 0x0000000d2b2b7211 */ /* 0x080fe400010f0eff */
[----:B------:R-:W-:-:S02]  /*2b70*/  LEA.HI.X.SX32 R73, R49, R13, 0x1, P4 ;  /* 0x0000000d31497211 */ /* 0x000fc400020f0eff */
[-C--:B------:R-:W-:Y:S02]  /*2b80*/  IADD3 R68, P2, R24, R12.reuse, RZ ;  /* 0x0000000c18447210 */ /* 0x080fe40007f5e0ff */
[-C--:B------:R-:W-:Y:S01]  /*2b90*/  IADD3 R184, P4, R17, R12.reuse, RZ ;  /* 0x0000000c11b87210 */ /* 0x080fe20007f9e0ff */
[----:B------:R-:W-:Y:S01]  /*2ba0*/  STL.64 [R1+0x28], R72 ;  /* 0x0000284801007387 */ /* 0x000fe20000100a00 */
[-C--:B------:R-:W-:Y:S02]  /*2bb0*/  LEA.HI.X.SX32 R157, R32, R13.reuse, 0x1, P6 ;  /* 0x0000000d209d7211 */ /* 0x080fe400030f0eff */
[-C--:B------:R-:W-:Y:S02]  /*2bc0*/  IADD3 R32, P6, R69, R12.reuse, RZ ;  /* 0x0000000c45207210 */ /* 0x080fe40007fde0ff */
[----:B------:R-:W-:Y:S02]  /*2bd0*/  LEA.HI.X.SX32 R45, R45, R13, 0x1, P3 ;  /* 0x0000000d2d2d7211 */ /* 0x000fe400018f0eff */
[----:B------:R-:W-:-:S02]  /*2be0*/  IADD3 R248, P3, R20, R12, RZ ;  /* 0x0000000c14f87210 */ /* 0x000fc40007f7e0ff */
[-C--:B------:R-:W-:Y:S02]  /*2bf0*/  LEA.HI.X.SX32 R69, R47, R13.reuse, 0x1, P2 ;  /* 0x0000000d2f457211 */ /* 0x080fe400010f0eff */
[-C--:B------:R-:W-:Y:S02]  /*2c00*/  LEA.HI.X.SX32 R185, R20, R13.reuse, 0x1, P4 ;  /* 0x0000000d14b97211 */ /* 0x080fe400020f0eff */
[-C--:B------:R-:W-:Y:S01]  /*2c10*/  IADD3 R50, P2, R50, R12.reuse, RZ ;  /* 0x0000000c32327210 */ /* 0x080fe20007f5e0ff */
[----:B------:R0:W-:Y:S01]  /*2c20*/  STL.64 [R1+0x18], R68 ;  /* 0x0000184401007387 */ /* 0x0001e20000100a00 */
[-C--:B------:R-:W-:Y:S02]  /*2c30*/  IADD3 R182, P4, R2, R12.reuse, RZ ;  /* 0x0000000c02b67210 */ /* 0x080fe40007f9e0ff */
[----:B------:R-:W-:Y:S02]  /*2c40*/  LEA.HI.X.SX32 R249, R24, R13, 0x1, P3 ;  /* 0x0000000d18f97211 */ /* 0x000fe400018f0eff */
[----:B------:R-:W-:-:S02]  /*2c50*/  IADD3 R52, P3, R52, R12, RZ ;  /* 0x0000000c34347210 */ /* 0x000fc40007f7e0ff */
[-C--:B------:R-:W-:Y:S02]  /*2c60*/  LEA.HI.X.SX32 R183, R58, R13.reuse, 0x1, P4 ;  /* 0x0000000d3ab77211 */ /* 0x080fe400020f0eff */
[-C--:B------:R-:W-:Y:S02]  /*2c70*/  LEA.HI.X.SX32 R51, R2, R13.reuse, 0x1, P2 ;  /* 0x0000000d02337211 */ /* 0x080fe400010f0eff */
[-C--:B------:R-:W-:Y:S02]  /*2c80*/  IADD3 R30, P5, R70, R12.reuse, RZ ;  /* 0x0000000c461e7210 */ /* 0x080fe40007fbe0ff */
[-C--:B------:R-:W-:Y:S02]  /*2c90*/  IADD3 R218, P4, R0, R12.reuse, RZ ;  /* 0x0000000c00da7210 */ /* 0x080fe40007f9e0ff */
[----:B------:R-:W-:Y:S02]  /*2ca0*/  IADD3 R180, P2, R3, R12, RZ ;  /* 0x0000000c03b47210 */ /* 0x000fe40007f5e0ff */
[----:B------:R-:W-:-:S02]  /*2cb0*/  LEA.HI.X.SX32 R53, R64, R13, 0x1, P3 ;  /* 0x0000000d40357211 */ /* 0x000fc400018f0eff */
[-C--:B------:R-:W-:Y:S02]  /*2cc0*/  LEA.HI.X.SX32 R31, R31, R13.reuse, 0x1, P5 ;  /* 0x0000000d1f1f7211 */ /* 0x080fe400028f0eff */
[-C--:B------:R-:W-:Y:S02]  /*2cd0*/  LEA.HI.X.SX32 R33, R33, R13.reuse, 0x1, P6 ;  /* 0x0000000d21217211 */ /* 0x080fe400030f0eff */
[-C--:B------:R-:W-:Y:S02]  /*2ce0*/  IADD3 R58, P3, R60, R12.reuse, RZ ;  /* 0x0000000c3c3a7210 */ /* 0x080fe40007f7e0ff */
[-C--:B------:R-:W-:Y:S02]  /*2cf0*/  LEA.HI.X.SX32 R219, R67, R13.reuse, 0x1, P4 ;  /* 0x0000000d43db7211 */ /* 0x080fe400020f0eff */
[----:B------:R-:W-:Y:S02]  /*2d00*/  LEA.HI.X.SX32 R181, R0, R13, 0x1, P2 ;  /* 0x0000000d00b57211 */ /* 0x000fe400010f0eff */
[----:B------:R-:W-:-:S02]  /*2d10*/  IADD3 R38, P5, R38, R12, RZ ;  /* 0x0000000c26267210 */ /* 0x000fc40007fbe0ff */
[-C--:B------:R-:W-:Y:S02]  /*2d20*/  IADD3 R40, P6, R40, R12.reuse, RZ ;  /* 0x0000000c28287210 */ /* 0x080fe40007fde0ff */
[-C--:B------:R-:W-:Y:S02]  /*2d30*/  IADD3 R60, P4, R65, R12.reuse, RZ ;  /* 0x0000000c413c7210 */ /* 0x080fe40007f9e0ff */
[----:B------:R-:W-:Y:S02]  /*2d40*/  IADD3 R178, P2, R4, R12, RZ ;  /* 0x0000000c04b27210 */ /* 0x000fe40007f5e0ff */
[-C--:B------:R-:W-:Y:S02]  /*2d50*/  LEA.HI.X.SX32 R39, R39, R13.reuse, 0x1, P5 ;  /* 0x0000000d27277211 */ /* 0x080fe400028f0eff */
[-C--:B------:R-:W-:Y:S02]  /*2d60*/  LEA.HI.X.SX32 R41, R41, R13.reuse, 0x1, P6 ;  /* 0x0000000d29297211 */ /* 0x080fe400030f0eff */
[----:B------:R-:W-:-:S02]  /*2d70*/  LEA.HI.X.SX32 R179, R82, R13, 0x1, P2 ;  /* 0x0000000d52b37211 */ /* 0x000fc400010f0eff */
[-C--:B------:R-:W-:Y:S02]  /*2d80*/  LEA.HI.X.SX32 R61, R83, R13.reuse, 0x1, P4 ;  /* 0x0000000d533d7211 */ /* 0x080fe400020f0eff */
[-C--:B------:R-:W-:Y:S02]  /*2d90*/  IADD3 R46, P5, R46, R12.reuse, RZ ;  /* 0x0000000c2e2e7210 */ /* 0x080fe40007fbe0ff */
[-C--:B------:R-:W-:Y:S02]  /*2da0*/  IADD3 R48, P6, R48, R12.reuse, RZ ;  /* 0x0000000c30307210 */ /* 0x080fe40007fde0ff */
[-C--:B0-----:R-:W-:Y:S02]  /*2db0*/  IADD3 R68, P2, R14, R12.reuse, RZ ;  /* 0x0000000c0e447210 */ /* 0x081fe40007f5e0ff */
[----:B------:R-:W-:Y:S02]  /*2dc0*/  IADD3 R176, P4, R16, R12, RZ ;  /* 0x0000000c10b07210 */ /* 0x000fe40007f9e0ff */
[----:B------:R-:W-:-:S02]  /*2dd0*/  LEA.HI.X.SX32 R47, R17, R13, 0x1, P5 ;  /* 0x0000000d112f7211 */ /* 0x000fc400028f0eff */
[-C--:B------:R-:W-:Y:S02]  /*2de0*/  LEA.HI.X.SX32 R49, R57, R13.reuse, 0x1, P6 ;  /* 0x0000000d39317211 */ /* 0x080fe400030f0eff */
[-C--:B------:R-:W-:Y:S02]  /*2df0*/  LEA.HI.X.SX32 R69, R85, R13.reuse, 0x1, P2 ;  /* 0x0000000d55457211 */ /* 0x080fe400010f0eff */
[-C--:B------:R-:W-:Y:S02]  /*2e00*/  LEA.HI.X.SX32 R177, R15, R13.reuse, 0x1, P4 ;  /* 0x0000000d0fb17211 */ /* 0x080fe400020f0eff */
[-C--:B------:R-:W-:Y:S01]  /*2e10*/  IADD3 R54, P5, R54, R12.reuse, RZ ;  /* 0x0000000c36367210 */ /* 0x080fe20007fbe0ff */
[----:B------:R0:W-:Y:S01]  /*2e20*/  STL.64 [R1+0x10], R68 ;  /* 0x0000104401007387 */ /* 0x0001e20000100a00 */
[----:B------:R-:W-:Y:S02]  /*2e30*/  IADD3 R56, P6, R56, R12, RZ ;  /* 0x0000000c38387210 */ /* 0x000fe40007fde0ff */
[----:B------:R-:W-:-:S02]  /*2e40*/  LEA.HI.X.SX32 R59, R4, R13, 0x1, P3 ;  /* 0x0000000d043b7211 */ /* 0x000fc400018f0eff */
        /* <DEDUP_REMOVED lines=9> */
[----:B------:R-:W-:Y:S02]  /*2ee0*/  LEA.HI.X.SX32 R215, R14, R13, 0x1, P3 ;  /* 0x0000000d0ed77211 */ /* 0x000fe400018f0eff */
[-C--:B------:R-:W-:Y:S02]  /*2ef0*/  IADD3 R210, P4, R22, R12.reuse, RZ ;  /* 0x0000000c16d27210 */ /* 0x080fe40007f9e0ff */
[----:B------:R-:W-:-:S02]  /*2f00*/  IADD3 R172, P2, R71, R12, RZ ;  /* 0x0000000c47ac7210 */ /* 0x000fc40007f5e0ff */
[-C--:B0-----:R-:W-:Y:S02]  /*2f10*/  IADD3 R68, P3, R86, R12.reuse, RZ ;  /* 0x0000000c56447210 */ /* 0x081fe40007f7e0ff */
[-C--:B------:R-:W-:Y:S02]  /*2f20*/  LEA.HI.X.SX32 R63, R16, R13.reuse, 0x1, P5 ;  /* 0x0000000d103f7211 */ /* 0x080fe400028f0eff */
[-C--:B------:R-:W-:Y:S02]  /*2f30*/  LEA.HI.X.SX32 R65, R89, R13.reuse, 0x1, P6 ;  /* 0x0000000d59417211 */ /* 0x080fe400030f0eff */
[-C--:B------:R-:W-:Y:S02]  /*2f40*/  LEA.HI.X.SX32 R211, R94, R13.reuse, 0x1, P4 ;  /* 0x0000000d5ed37211 */ /* 0x080fe400020f0eff */
[----:B------:R-:W-:Y:S02]  /*2f50*/  LEA.HI.X.SX32 R173, R22, R13, 0x1, P2 ;  /* 0x0000000d16ad7211 */ /* 0x000fe400010f0eff */
[----:B------:R-:W-:-:S02]  /*2f60*/  IADD3 R72, P6, R88, R12, RZ ;  /* 0x0000000c58487210 */ /* 0x000fc40007fde0ff */
[----:B------:R-:W-:Y:S02]  /*2f70*/  LEA.HI.X.SX32 R69, R93, R13, 0x1, P3 ;  /* 0x0000000d5d457211 */ /* 0x000fe400018f0eff */
[----:B------:R-:W-:Y:S02]  /*2f80*/  CS2R R92, SRZ ;  /* 0x00000000005c7805 */ /* 0x000fe4000001ff00 */
[-C--:B------:R-:W-:Y:S02]  /*2f90*/  IADD3 R170, P4, R26, R12.reuse, RZ ;  /* 0x0000000c1aaa7210 */ /* 0x080fe40007f9e0ff */
[-C--:B------:R-:W-:Y:S02]  /*2fa0*/  IADD3 R16, P2, R95, R12.reuse, RZ ;  /* 0x0000000c5f107210 */ /* 0x080fe40007f5e0ff */
[----:B------:R-:W-:Y:S02]  /*2fb0*/  CS2R R94, SRZ ;  /* 0x00000000005e7805 */ /* 0x000fe4000001ff00 */
[----:B------:R-:W-:-:S02]  /*2fc0*/  IADD3 R70, P5, R87, R12, RZ ;  /* 0x0000000c57467210 */ /* 0x000fc40007fbe0ff */
[----:B------:R-:W-:Y:S02]  /*2fd0*/  IADD3 R14, P3, R91, R12, RZ ;  /* 0x0000000c5b0e7210 */ /* 0x000fe40007f7e0ff */
[----:B------:R-:W-:Y:S01]  /*2fe0*/  LOP3.LUT P1, RZ, R8, 0x7, RZ, 0xc0, !PT ;  /* 0x0000000708ff7812 */ /* 0x000fe2000782c0ff */
[----:B------:R-:W-:Y:S01]  /*2ff0*/  IMAD.MOV.U32 R8, RZ, RZ, -0x800000 ;  /* 0xff800000ff087424 */ /* 0x000fe200078e00ff */
[-C--:B------:R-:W-:Y:S02]  /*3000*/  LEA.HI.X.SX32 R73, R97, R13.reuse, 0x1, P6 ;  /* 0x0000000d61497211 */ /* 0x080fe400030f0eff */
[-C--:B------:R-:W-:Y:S02]  /*3010*/  LEA.HI.X.SX32 R171, R98, R13.reuse, 0x1, P4 ;  /* 0x0000000d62ab7211 */ /* 0x080fe400020f0eff */
[----:B------:R-:W-:Y:S02]  /*3020*/  CS2R R98, SRZ ;  /* 0x0000000000627805 */ /* 0x000fe4000001ff00 */
[----:B------:R-:W-:-:S02]  /*3030*/  LEA.HI.X.SX32 R17, R96, R13, 0x1, P2 ;  /* 0x0000000d60117211 */ /* 0x000fc400010f0eff */
[----:B------:R-:W-:Y:S02]  /*3040*/  CS2R R96, SRZ ;  /* 0x0000000000607805 */ /* 0x000fe4000001ff00 */
[-C--:B------:R-:W-:Y:S02]  /*3050*/  LEA.HI.X.SX32 R71, R71, R13.reuse, 0x1, P5 ;  /* 0x0000000d47477211 */ /* 0x080fe400028f0eff */
[----:B------:R-:W-:-:S07]  /*3060*/  LEA.HI.X.SX32 R15, R26, R13, 0x1, P3 ;  /* 0x0000000d1a0f7211 */ /* 0x000fce00018f0eff */
.L_x_9:
[----:B------:R-:W2:Y:S01]  /*3070*/  LDL.64 R2, [R1+0x28] ;  /* 0x0000280001027983 */ /* 0x000ea20000100a00 */
[----:B------:R-:W0:Y:S03]  /*3080*/  LDC R20, c[0x0][0x254] ;  /* 0x00009500ff147b82 */ /* 0x000e260000000800 */
[----:B------:R-:W3:Y:S04]  /*3090*/  LDL.64 R80, [R1+0x8] ;  /* 0x0000080001507983 */ /* 0x000ee80000100a00 */
[----:B------:R-:W4:Y:S04]  /*30a0*/  LDL.64 R76, [R1+0x30] ;  /* 0x00003000014c7983 */ /* 0x000f280000100a00 */
[----:B------:R-:W5:Y:S04]  /*30b0*/  LDL.64 R84, [R1] ;  /* 0x0000000001547983 */ /* 0x000f680000100a00 */
[----:B------:R-:W5:Y:S04]  /*30c0*/  LDL.64 R82, [R1+0x18] ;  /* 0x0000180001527983 */ /* 0x000f680000100a00 */
[----:B------:R-:W5:Y:S04]  /*30d0*/  LDL.64 R78, [R1+0x10] ;  /* 0x00001000014e7983 */ /* 0x000f680000100a00 */
[----:B------:R-:W5:Y:S01]  /*30e0*/  LDL.64 R86, [R1+0x20] ;  /* 0x0000200001567983 */ /* 0x000f620000100a00 */
[----:B------:R-:W-:-:S06]  /*30f0*/  IMAD.WIDE R114, R6, 0x2, R12 ;  /* 0x0000000206727825 */ /* 0x000fcc00078e020c */
[----:B------:R-:W5:Y:S01]  /*3100*/  LDG.E.U16 R114, desc[UR10][R114.64] ;  /* 0x0000000a72727981 */ /* 0x000f62000c1e1500 */
[----:B------:R-:W-:-:S04]  /*3110*/  IMAD.WIDE R88, R6, 0x2, R248 ;  /* 0x0000000206587825 */ /* 0x000fc800078e02f8 */
[C---:B------:R-:W-:Y:S02]  /*3120*/  IMAD.WIDE R90, R6.reuse, 0x2, R194 ;  /* 0x00000002065a7825 */ /* 0x040fe400078e02c2 */
[----:B------:R-:W5:Y:S02]  /*3130*/  LDG.E.U16 R89, desc[UR10][R88.64] ;  /* 0x0000000a58597981 */ /* 0x000f64000c1e1500 */
[C---:B------:R-:W-:Y:S02]  /*3140*/  IMAD.WIDE R116, R6.reuse, 0x2, R192 ;  /* 0x0000000206747825 */ /* 0x040fe400078e02c0 */
[----:B------:R-:W5:Y:S02]  /*3150*/  LDG.E.U16 R91, desc[UR10][R90.64] ;  /* 0x0000000a5a5b7981 */ /* 0x000f64000c1e1500 */
[----:B------:R-:W-:-:S04]  /*3160*/  IMAD.WIDE R112, R6, 0x2, R202 ;  /* 0x0000000206707825 */ /* 0x000fc800078e02ca */
[C---:B------:R-:W-:Y:S01]  /*3170*/  IMAD.WIDE R126, R6.reuse, 0x2, R186 ;  /* 0x00000002067e7825 */ /* 0x040fe200078e02ba */
[----:B------:R1:W5:Y:S03]  /*3180*/  LDG.E.U16 R88, desc[UR10][R116.64] ;  /* 0x0000000a74587981 */ /* 0x000366000c1e1500 */
[C---:B------:R-:W-:Y:S01]  /*3190*/  IMAD.WIDE R124, R6.reuse, 0x2, R184 ;  /* 0x00000002067c7825 */ /* 0x040fe200078e02b8 */
[----:B------:R-:W5:Y:S03]  /*31a0*/  LDG.E.U16 R112, desc[UR10][R112.64] ;  /* 0x0000000a70707981 */ /* 0x000f66000c1e1500 */
[----:B------:R-:W-:-:S04]  /*31b0*/  IMAD.WIDE R110, R6, 0x2, R190 ;  /* 0x00000002066e7825 */ /* 0x000fc800078e02be */
[C---:B-1----:R-:W-:Y:S01]  /*31c0*/  IMAD.WIDE R116, R6.reuse, 0x2, R182 ;  /* 0x0000000206747825 */ /* 0x042fe200078e02b6 */
[----:B------:R1:W5:Y:S03]  /*31d0*/  LDG.E.U16 R113, desc[UR10][R124.64] ;  /* 0x0000000a7c717981 */ /* 0x000366000c1e1500 */
[----:B------:R-:W-:Y:S02]  /*31e0*/  IMAD.WIDE R140, R6, 0x2, R174 ;  /* 0x00000002068c7825 */ /* 0x000fe400078e02ae */
[----:B------:R-:W5:Y:S02]  /*31f0*/  LDG.E.U16 R117, desc[UR10][R116.64] ;  /* 0x0000000a74757981 */ /* 0x000f64000c1e1500 */
[C-C-:B0-----:R-:W-:Y:S02]  /*3200*/  IMAD R22, R20.reuse, 0x10, R12.reuse ;  /* 0x0000001014167824 */ /* 0x141fe400078e020c */
[----:B------:R-:W-:-:S02]  /*3210*/  IMAD R24, R20, 0x20, R12 ;  /* 0x0000002014187824 */ /* 0x000fc400078e020c */
[----:B-1----:R-:W-:-:S04]  /*3220*/  IMAD.WIDE R124, R6, 0x2, R170 ;  /* 0x00000002067c7825 */ /* 0x002fc800078e02aa */
[----:B------:R-:W-:Y:S01]  /*3230*/  IMAD R26, R20, 0x40, R12 ;  /* 0x00000040141a7824 */ /* 0x000fe200078e020c */
[----:B------:R0:W5:Y:S01]  /*3240*/  LDG.E.U16 R4, desc[UR10][R124.64] ;  /* 0x0000000a7c047981 */ /* 0x000162000c1e1500 */
[----:B------:R-:W-:-:S04]  /*3250*/  IMAD.WIDE R146, R6, 0x2, R30 ;  /* 0x0000000206927825 */ /* 0x000fc800078e021e */
[C---:B------:R-:W-:Y:S02]  /*3260*/  IMAD.WIDE R142, R6.reuse, 0x2, R176 ;  /* 0x00000002068e7825 */ /* 0x040fe400078e02b0 */
[----:B------:R-:W5:Y:S02]  /*3270*/  LDG.E.U16 R146, desc[UR10][R146.64] ;  /* 0x0000000a92927981 */ /* 0x000f64000c1e1500 */
[----:B0-----:R-:W-:-:S05]  /*3280*/  IMAD.WIDE R124, R6, 0x2, R26 ;  /* 0x00000002067c7825 */ /* 0x001fca00078e021a */
[----:B------:R0:W5:Y:S01]  /*3290*/  LDG.E.U16 R147, desc[UR10][R124.64] ;  /* 0x0000000a7c937981 */ /* 0x000162000c1e1500 */
[----:B------:R-:W-:Y:S01]  /*32a0*/  IMAD.WIDE R144, R6, 0x2, R48 ;  /* 0x0000000206907825 */ /* 0x000fe200078e0230 */
[----:B------:R-:W-:-:S05]  /*32b0*/  LEA R18, R20, R12, 0x2 ;  /* 0x0000000c14127211 */ /* 0x000fca00078e10ff */
[----:B------:R-:W5:Y:S01]  /*32c0*/  LDG.E.U16 R144, desc[UR10][R144.64] ;  /* 0x0000000a90907981 */ /* 0x000f62000c1e1500 */
[----:B0-----:R-:W-:-:S05]  /*32d0*/  IMAD.WIDE R124, R6, 0x2, R46 ;  /* 0x00000002067c7825 */ /* 0x001fca00078e022e */
[----:B------:R0:W5:Y:S02]  /*32e0*/  LDG.E.U16 R148, desc[UR10][R124.64] ;  /* 0x0000000a7c947981 */ /* 0x000164000c1e1500 */
[----:B0-----:R-:W-:-:S05]  /*32f0*/  IMAD.WIDE R124, R6, 0x2, R158 ;  /* 0x00000002067c7825 */ /* 0x001fca00078e029e */
[----:B------:R0:W5:Y:S02]  /*3300*/  LDG.E.U16 R152, desc[UR10][R124.64] ;  /* 0x0000000a7c987981 */ /* 0x000164000c1e1500 */
[----:B0-----:R-:W-:-:S04]  /*3310*/  IMAD.WIDE R124, R6, 0x2, R28 ;  /* 0x00000002067c7825 */ /* 0x001fc800078e021c */
[----:B------:R-:W-:Y:S02]  /*3320*/  IMAD R20, R20, 0x8, R12 ;  /* 0x0000000814147824 */ /* 0x000fe400078e020c */
[----:B--2---:R-:W-:-:S05]  /*3330*/  IMAD.WIDE R2, R6, 0x2, R2 ;  /* 0x0000000206027825 */ /* 0x004fca00078e0202 */
[----:B------:R0:W2:Y:S01]  /*3340*/  LDG.E.U16 R109, desc[UR10][R2.64] ;  /* 0x0000000a026d7981 */ /* 0x0000a2000c1e1500 */
[----:B---3--:R-:W-:-:S04]  /*3350*/  IMAD.WIDE R80, R6, 0x2, R80 ;  /* 0x0000000206507825 */ /* 0x008fc800078e0250 */
[C---:B----4-:R-:W-:Y:S01]  /*3360*/  IMAD.WIDE R76, R6.reuse, 0x2, R76 ;  /* 0x00000002064c7825 */ /* 0x050fe200078e024c */
[----:B------:R1:W3:Y:S03]  /*3370*/  LDG.E.U16 R119, desc[UR10][R80.64] ;  /* 0x0000000a50777981 */ /* 0x0002e6000c1e1500 */
[C---:B0-----:R-:W-:Y:S01]  /*3380*/  IMAD.WIDE R2, R6.reuse, 0x2, R250 ;  /* 0x0000000206027825 */ /* 0x041fe200078e02fa */
[----:B------:R5:W4:Y:S04]  /*3390*/  LDG.E.U16 R115, desc[UR10][R76.64] ;  /* 0x0000000a4c737981 */ /* 0x000b28000c1e1500 */
[----:B------:R0:W2:Y:S01]  /*33a0*/  LDG.E.U16 R108, desc[UR10][R2.64] ;  /* 0x0000000a026c7981 */ /* 0x0000a2000c1e1500 */
[----:B-1----:R-:W-:-:S04]  /*33b0*/  IMAD.WIDE R80, R6, 0x2, R214 ;  /* 0x0000000206507825 */ /* 0x002fc800078e02d6 */
[C---:B-----5:R-:W-:Y:S02]  /*33c0*/  IMAD.WIDE R76, R6.reuse, 0x2, R84 ;  /* 0x00000002064c7825 */ /* 0x060fe400078e0254 */
[----:B------:R-:W5:Y:S02]  /*33d0*/  LDG.E.U16 R81, desc[UR10][R80.64] ;  /* 0x0000000a50517981 */ /* 0x000f64000c1e1500 */
[C---:B0-----:R-:W-:Y:S02]  /*33e0*/  IMAD.WIDE R2, R6.reuse, 0x2, R206 ;  /* 0x0000000206027825 */ /* 0x041fe400078e02ce */
[----:B------:R-:W2:Y:S04]  /*33f0*/  LDG.E.U16 R0, desc[UR10][R76.64] ;  /* 0x0000000a4c007981 */ /* 0x000ea8000c1e1500 */
[----:B------:R0:W5:Y:S02]  /*3400*/  LDG.E.U16 R118, desc[UR10][R2.64] ;  /* 0x0000000a02767981 */ /* 0x000164000c1e1500 */
[----:B0-----:R-:W-:-:S04]  /*3410*/  IMAD.WIDE R2, R6, 0x2, R188 ;  /* 0x0000000206027825 */ /* 0x001fc800078e02bc */
[C---:B------:R-:W-:Y:S01]  /*3420*/  IMAD.WIDE R76, R6.reuse, 0x2, R210 ;  /* 0x00000002064c7825 */ /* 0x040fe200078e02d2 */
[----:B------:R0:W2:Y:S03]  /*3430*/  LDG.E.U16 R80, desc[UR10][R2.64] ;  /* 0x0000000a02507981 */ /* 0x0000a6000c1e1500 */
[C---:B------:R-:W-:Y:S02]  /*3440*/  IMAD.WIDE R84, R6.reuse, 0x2, R218 ;  /* 0x0000000206547825 */ /* 0x040fe400078e02da */
[----:B------:R-:W2:Y:S02]  /*3450*/  LDG.E.U16 R77, desc[UR10][R76.64] ;  /* 0x0000000a4c4d7981 */ /* 0x000ea4000c1e1500 */
[C---:B------:R-:W-:Y:S02]  /*3460*/  IMAD.WIDE R82, R6.reuse, 0x2, R82 ;  /* 0x0000000206527825 */ /* 0x040fe400078e0252 */
[----:B------:R-:W2:Y:S02]  /*3470*/  LDG.E.U16 R85, desc[UR10][R84.64] ;  /* 0x0000000a54557981 */ /* 0x000ea4000c1e1500 */
[----:B0-----:R-:W-:-:S02]  /*3480*/  IMAD.WIDE R2, R6, 0x2, R178 ;  /* 0x0000000206027825 */ /* 0x001fc400078e02b2 */
[----:B------:R-:W2:Y:S02]  /*3490*/  LDG.E.U16 R82, desc[UR10][R82.64] ;  /* 0x0000000a52527981 */ /* 0x000ea4000c1e1500 */
[C---:B------:R-:W-:Y:S02]  /*34a0*/  IMAD.WIDE R78, R6.reuse, 0x2, R78 ;  /* 0x00000002064e7825 */ /* 0x040fe400078e024e */
[----:B------:R0:W2:Y:S04]  /*34b0*/  LDG.E.U16 R90, desc[UR10][R2.64] ;  /* 0x0000000a025a7981 */ /* 0x0000a8000c1e1500 */
[----:B------:R1:W2:Y:S04]  /*34c0*/  LDG.E.U16 R76, desc[UR10][R126.64] ;  /* 0x0000000a7e4c7981 */ /* 0x0002a8000c1e1500 */
[----:B------:R1:W2:Y:S01]  /*34d0*/  LDG.E.U16 R84, desc[UR10][R110.64] ;  /* 0x0000000a6e547981 */ /* 0x0002a2000c1e1500 */
[----:B0-----:R-:W-:-:S03]  /*34e0*/  IMAD.WIDE R2, R6, 0x2, R168 ;  /* 0x0000000206027825 */ /* 0x001fc600078e02a8 */
[----:B------:R-:W2:Y:S01]  /*34f0*/  LDG.E.U16 R78, desc[UR10][R78.64] ;  /* 0x0000000a4e4e7981 */ /* 0x000ea2000c1e1500 */
[----:B-1----:R-:W-:-:S03]  /*3500*/  IMAD.WIDE R126, R6, 0x2, R172 ;  /* 0x00000002067e7825 */ /* 0x002fc600078e02ac */
[----:B------:R0:W2:Y:S01]  /*3510*/  LDG.E.U16 R116, desc[UR10][R2.64] ;  /* 0x0000000a02747981 */ /* 0x0000a2000c1e1500 */
[----:B------:R-:W-:-:S03]  /*3520*/  IMAD.WIDE R110, R6, 0x2, R180 ;  /* 0x00000002066e7825 */ /* 0x000fc600078e02b4 */
[----:B------:R1:W2:Y:S04]  /*3530*/  LDG.E.U16 R83, desc[UR10][R140.64] ;  /* 0x0000000a8c537981 */ /* 0x0002a8000c1e1500 */
[----:B------:R1:W2:Y:S01]  /*3540*/  LDG.E.U16 R79, desc[UR10][R126.64] ;  /* 0x0000000a7e4f7981 */ /* 0x0002a2000c1e1500 */
[----:B0-----:R-:W-:-:S03]  /*3550*/  IMAD.WIDE R2, R6, 0x2, R22 ;  /* 0x0000000206027825 */ /* 0x001fc600078e0216 */
[----:B------:R-:W2:Y:S01]  /*3560*/  LDG.E.U16 R111, desc[UR10][R110.64] ;  /* 0x0000000a6e6f7981 */ /* 0x000ea2000c1e1500 */
[----:B-1----:R-:W-:-:S03]  /*3570*/  IMAD.WIDE R140, R6, 0x2, R166 ;  /* 0x00000002068c7825 */ /* 0x002fc600078e02a6 */
[----:B------:R-:W3:Y:S01]  /*3580*/  LDG.E.U16 R2, desc[UR10][R2.64] ;  /* 0x0000000a02027981 */ /* 0x000ee2000c1e1500 */
[----:B------:R-:W-:-:S04]  /*3590*/  IMAD.WIDE R126, R6, 0x2, R24 ;  /* 0x00000002067e7825 */ /* 0x000fc800078e0218 */
[C---:B------:R-:W-:Y:S01]  /*35a0*/  IMAD.WIDE R86, R6.reuse, 0x2, R86 ;  /* 0x0000000206567825 */ /* 0x040fe200078e0256 */
[----:B------:R0:W2:Y:S04]  /*35b0*/  LDG.E.U16 R110, desc[UR10][R140.64] ;  /* 0x0000000a8c6e7981 */ /* 0x0000a8000c1e1500 */
[----:B------:R1:W4:Y:S04]  /*35c0*/  LDG.E.U16 R3, desc[UR10][R126.64] ;  /* 0x0000000a7e037981 */ /* 0x000328000c1e1500 */
[----:B------:R-:W2:Y:S01]  /*35d0*/  LDG.E.U16 R86, desc[UR10][R86.64] ;  /* 0x0000000a56567981 */ /* 0x000ea2000c1e1500 */
[----:B0-----:R-:W-:-:S04]  /*35e0*/  IMAD.WIDE R140, R6, 0x2, R160 ;  /* 0x00000002068c7825 */ /* 0x001fc800078e02a0 */
[C---:B-1----:R-:W-:Y:S01]  /*35f0*/  IMAD.WIDE R126, R6.reuse, 0x2, R62 ;  /* 0x00000002067e7825 */ /* 0x042fe200078e023e */
[----:B------:R0:W2:Y:S04]  /*3600*/  LDG.E.U16 R150, desc[UR10][R140.64] ;  /* 0x0000000a8c967981 */ /* 0x0000a8000c1e1500 */
[----:B------:R1:W2:Y:S04]  /*3610*/  LDG.E.U16 R87, desc[UR10][R142.64] ;  /* 0x0000000a8e577981 */ /* 0x0002a8000c1e1500 */
[----:B------:R1:W5:Y:S01]  /*3620*/  LDG.E.U16 R149, desc[UR10][R126.64] ;  /* 0x0000000a7e957981 */ /* 0x000362000c1e1500 */
[----:B0-----:R-:W-:-:S04]  /*3630*/  IMAD.WIDE R140, R6, 0x2, R156 ;  /* 0x00000002068c7825 */ /* 0x001fc800078e029c */
[C---:B-1----:R-:W-:Y:S01]  /*3640*/  IMAD.WIDE R142, R6.reuse, 0x2, R32 ;  /* 0x00000002068e7825 */ /* 0x042fe200078e0220 */
[----:B------:R0:W2:Y:S03]  /*3650*/  LDG.E.U16 R153, desc[UR10][R140.64] ;  /* 0x0000000a8c997981 */ /* 0x0000a6000c1e1500 */
[C---:B------:R-:W-:Y:S01]  /*3660*/  IMAD.WIDE R126, R6.reuse, 0x2, R64 ;  /* 0x00000002067e7825 */ /* 0x040fe200078e0240 */
[----:B------:R1:W2:Y:S04]  /*3670*/  LDG.E.U16 R151, desc[UR10][R142.64] ;  /* 0x0000000a8e977981 */ /* 0x0002a8000c1e1500 */
[----:B------:R1:W2:Y:S01]  /*3680*/  LDG.E.U16 R145, desc[UR10][R126.64] ;  /* 0x0000000a7e917981 */ /* 0x0002a2000c1e1500 */
[----:B0-----:R-:W-:-:S04]  /*3690*/  IMAD.WIDE R140, R6, 0x2, R36 ;  /* 0x00000002068c7825 */ /* 0x001fc800078e0224 */
[C---:B-1----:R-:W-:Y:S01]  /*36a0*/  IMAD.WIDE R142, R6.reuse, 0x2, R74 ;  /* 0x00000002068e7825 */ /* 0x042fe200078e024a */
[----:B------:R0:W2:Y:S03]  /*36b0*/  LDG.E.U16 R155, desc[UR10][R140.64] ;  /* 0x0000000a8c9b7981 */ /* 0x0000a6000c1e1500 */
[C---:B------:R-:W-:Y:S02]  /*36c0*/  IMAD.WIDE R126, R6.reuse, 0x2, R34 ;  /* 0x00000002067e7825 */ /* 0x040fe400078e0222 */
[----:B------:R-:W2:Y:S04]  /*36d0*/  LDG.E.U16 R142, desc[UR10][R142.64] ;  /* 0x0000000a8e8e7981 */ /* 0x000ea8000c1e1500 */
[----:B------:R1:W2:Y:S01]  /*36e0*/  LDG.E.U16 R154, desc[UR10][R126.64] ;  /* 0x0000000a7e9a7981 */ /* 0x0002a2000c1e1500 */
[----:B0-----:R-:W-:-:S03]  /*36f0*/  IMAD.WIDE R140, R6, 0x2, R18 ;  /* 0x00000002068c7825 */ /* 0x001fc600078e0212 */
[----:B------:R0:W2:Y:S01]  /*3700*/  LDG.E.U16 R143, desc[UR10][R124.64] ;  /* 0x0000000a7c8f7981 */ /* 0x0000a2000c1e1500 */
[----:B-1----:R-:W-:-:S03]  /*3710*/  IMAD.WIDE R126, R6, 0x2, R50 ;  /* 0x00000002067e7825 */ /* 0x002fc600078e0232 */
[----:B------:R1:W2:Y:S04]  /*3720*/  LDG.E.U16 R164, desc[UR10][R140.64] ;  /* 0x0000000a8ca47981 */ /* 0x0002a8000c1e1500 */
[----:B------:R1:W2:Y:S01]  /*3730*/  LDG.E.U16 R163, desc[UR10][R126.64] ;  /* 0x0000000a7ea37981 */ /* 0x0002a2000c1e1500 */
[----:B0-----:R-:W-:-:S05]  /*3740*/  IMAD.WIDE R124, R6, 0x2, R38 ;  /* 0x00000002067c7825 */ /* 0x001fca00078e0226 */
[----:B------:R0:W2:Y:S01]  /*3750*/  LDG.E.U16 R162, desc[UR10][R124.64] ;  /* 0x0000000a7ca27981 */ /* 0x0000a2000c1e1500 */
[----:B-1----:R-:W-:-:S04]  /*3760*/  IMAD.WIDE R140, R6, 0x2, R66 ;  /* 0x00000002068c7825 */ /* 0x002fc800078e0242 */
[C---:B------:R-:W-:Y:S01]  /*3770*/  IMAD.WIDE R126, R6.reuse, 0x2, R54 ;  /* 0x00000002067e7825 */ /* 0x040fe200078e0236 */
[----:B------:R1:W2:Y:S03]  /*3780*/  LDG.E.U16 R201, desc[UR10][R140.64] ;  /* 0x0000000a8cc97981 */ /* 0x0002a6000c1e1500 */
[C---:B0-----:R-:W-:Y:S01]  /*3790*/  IMAD.WIDE R124, R6.reuse, 0x2, R52 ;  /* 0x00000002067c7825 */ /* 0x041fe200078e0234 */
[----:B------:R0:W2:Y:S04]  /*37a0*/  LDG.E.U16 R200, desc[UR10][R126.64] ;  /* 0x0000000a7ec87981 */ /* 0x0000a8000c1e1500 */
[----:B------:R0:W2:Y:S01]  /*37b0*/  LDG.E.U16 R199, desc[UR10][R124.64] ;  /* 0x0000000a7cc77981 */ /* 0x0000a2000c1e1500 */
[----:B-1----:R-:W-:-:S04]  /*37c0*/  IMAD.WIDE R140, R6, 0x2, R70 ;  /* 0x00000002068c7825 */ /* 0x002fc800078e0246 */
[C---:B0-----:R-:W-:Y:S01]  /*37d0*/  IMAD.WIDE R126, R6.reuse, 0x2, R20 ;  /* 0x00000002067e7825 */ /* 0x041fe200078e0214 */
[----:B------:R0:W2:Y:S03]  /*37e0*/  LDG.E.U16 R208, desc[UR10][R140.64] ;  /* 0x0000000a8cd07981 */ /* 0x0000a6000c1e1500 */
[C---:B------:R-:W-:Y:S01]  /*37f0*/  IMAD.WIDE R124, R6.reuse, 0x2, R68 ;  /* 0x00000002067c7825 */ /* 0x040fe200078e0244 */
[----:B------:R1:W2:Y:S04]  /*3800*/  LDG.E.U16 R205, desc[UR10][R126.64] ;  /* 0x0000000a7ecd7981 */ /* 0x0002a8000c1e1500 */
[----:B------:R1:W2:Y:S01]  /*3810*/  LDG.E.U16 R204, desc[UR10][R124.64] ;  /* 0x0000000a7ccc7981 */ /* 0x0002a2000c1e1500 */
        /* <DEDUP_REMOVED lines=13> */
[C---:B-1----:R-:W-:Y:S02]  /*38f0*/  IMAD.WIDE R126, R6.reuse, 0x2, R60 ;  /* 0x00000002067e7825 */ /* 0x042fe400078e023c */
[----:B------:R0:W2:Y:S02]  /*3900*/  LDG.E.U16 R140, desc[UR10][R140.64] ;  /* 0x0000000a8c8c7981 */ /* 0x0000a4000c1e1500 */
[----:B------:R-:W-:Y:S02]  /*3910*/  IMAD.WIDE R124, R6, 0x2, R44 ;  /* 0x00000002067c7825 */ /* 0x000fe400078e022c */
[----:B------:R1:W2:Y:S04]  /*3920*/  LDG.E.U16 R126, desc[UR10][R126.64] ;  /* 0x0000000a7e7e7981 */ /* 0x0002a8000c1e1500 */
[----:B------:R1:W2:Y:S01]  /*3930*/  LDG.E.U16 R124, desc[UR10][R124.64] ;  /* 0x0000000a7c7c7981 */ /* 0x0002a2000c1e1500 */
[----:B0-----:R-:W0:Y:S01]  /*3940*/  S2R R141, SR_TID.X ;  /* 0x00000000008d7919 */ /* 0x001e220000002100 */
[----:B-1----:R-:W1:Y:S01]  /*3950*/  S2R R127, SR_TID.X ;  /* 0x00000000007f7919 */ /* 0x002e620000002100 */
[----:B0-----:R-:W-:-:S05]  /*3960*/  LOP3.LUT R125, R141, 0xff, RZ, 0xc0, !PT ;  /* 0x000000ff8d7d7812 */ /* 0x001fca00078ec0ff */
[----:B------:R-:W-:Y:S01]  /*3970*/  IMAD.SHL.U32 R125, R125, 0x2, RZ ;  /* 0x000000027d7d7824 */ /* 0x000fe200078e00ff */
[----:B------:R-:W-:Y:S06]  /*3980*/  BAR.SYNC.DEFER_BLOCKING 0x0 ;  /* 0x0000000000007b1d */ /* 0x000fec0000010000 */
[----:B------:R1:W-:Y:S04]  /*3990*/  STS.U16 [R125+UR8+0x3000], R113 ;  /* 0x003000717d007988 */ /* 0x0003e80008000408 */
[----:B------:R0:W-:Y:S01]  /*39a0*/  STS.U16 [R125+UR8], R114 ;  /* 0x000000727d007988 */ /* 0x0001e20008000408 */
[----:B-1----:R-:W-:-:S03]  /*39b0*/  LOP3.LUT R113, R127, 0x7, RZ, 0xc0, !PT ;  /* 0x000000077f717812 */ /* 0x002fc600078ec0ff */
[----:B------:R-:W-:Y:S01]  /*39c0*/  STS.U16 [R125+UR8+0x4000], R147 ;  /* 0x004000937d007988 */ /* 0x000fe20008000408 */
[----:B0-----:R-:W-:-:S03]  /*39d0*/  LOP3.LUT R114, R127, 0xe0, RZ, 0xc0, !PT ;  /* 0x000000e07f727812 */ /* 0x001fc600078ec0ff */
[----:B------:R-:W-:Y:S04]  /*39e0*/  STS.U16 [R125+UR8+0x5000], R146 ;  /* 0x005000927d007988 */ /* 0x000fe80008000408 */
[----:B------:R-:W-:Y:S04]  /*39f0*/  STS.U16 [R125+UR8+0x6000], R148 ;  /* 0x006000947d007988 */ /* 0x000fe80008000408 */
[----:B---3--:R0:W-:Y:S02]  /*3a00*/  STS.U16 [R125+UR8+0x1000], R2 ;  /* 0x001000027d007988 */ /* 0x0081e40008000408 */
[----:B0-----:R-:W-:-:S02]  /*3a10*/  LOP3.LUT R2, R125, 0x10, RZ, 0x3c, !PT ;  /* 0x000000107d027812 */ /* 0x001fc400078e3cff */
[----:B----4-:R0:W-:Y:S02]  /*3a20*/  STS.U16 [R125+UR8+0x2000], R3 ;  /* 0x002000037d007988 */ /* 0x0101e40008000408 */
[----:B0-----:R-:W-:-:S05]  /*3a30*/  IMAD.SHL.U32 R3, R113, 0x10, RZ ;  /* 0x0000001071037824 */ /* 0x001fca00078e00ff */
[----:B------:R-:W-:Y:S01]  /*3a40*/  LEA R3, R114, R3, 0x7 ;  /* 0x0000000372037211 */ /* 0x000fe200078e38ff */
[----:B------:R-:W-:Y:S01]  /*3a50*/  IMAD.SHL.U32 R114, R127, 0x2, RZ ;  /* 0x000000027f727824 */ /* 0x000fe200078e00ff */
[----:B-----5:R-:W-:Y:S04]  /*3a60*/  STS.U16 [R125+UR8+0x7000], R149 ;  /* 0x007000957d007988 */ /* 0x020fe80008000408 */
[----:B------:R-:W-:Y:S04]  /*3a70*/  STS.U16 [R2+UR8+0x200], R115 ;  /* 0x0002007302007988 */ /* 0x000fe80008000408 */
[----:B------:R-:W-:Y:S04]  /*3a80*/  STS.U16 [R2+UR8+0x1200], R119 ;  /* 0x0012007702007988 */ /* 0x000fe80008000408 */
[----:B------:R-:W-:Y:S04]  /*3a90*/  STS.U16 [R2+UR8+0x2200], R118 ;  /* 0x0022007602007988 */ /* 0x000fe80008000408 */
[----:B------:R-:W-:Y:S04]  /*3aa0*/  STS.U16 [R2+UR8+0x3200], R117 ;  /* 0x0032007502007988 */ /* 0x000fe80008000408 */
[----:B--2---:R-:W-:Y:S04]  /*3ab0*/  STS.U16 [R2+UR8+0x4200], R116 ;  /* 0x0042007402007988 */ /* 0x004fe80008000408 */
[----:B------:R-:W-:Y:S04]  /*3ac0*/  STS.U16 [R2+UR8+0x5200], R151 ;  /* 0x0052009702007988 */ /* 0x000fe80008000408 */
[----:B------:R-:W-:Y:S04]  /*3ad0*/  STS.U16 [R2+UR8+0x6200], R144 ;  /* 0x0062009002007988 */ /* 0x000fe80008000408 */
[----:B------:R0:W-:Y:S01]  /*3ae0*/  STS.U16 [R2+UR8+0x7200], R145 ;  /* 0x0072009102007988 */ /* 0x0001e20008000408 */
[----:B------:R-:W-:Y:S01]  /*3af0*/  LOP3.LUT R3, R3, 0x30, R114, 0x78, !PT ;  /* 0x0000003003037812 */ /* 0x000fe200078e7872 */
[----:B0-----:R-:W-:-:S05]  /*3b00*/  IMAD.SHL.U32 R2, R127, 0x8, RZ ;  /* 0x000000087f027824 */ /* 0x001fca00078e00ff */
[----:B------:R-:W-:Y:S01]  /*3b10*/  LOP3.LUT R2, R2, 0x30, RZ, 0xc0, !PT ;  /* 0x0000003002027812 */ /* 0x000fe200078ec0ff */
[----:B------:R-:W-:-:S04]  /*3b20*/  IMAD R3, R113, 0x200, R3 ;  /* 0x0000020071037824 */ /* 0x000fc800078e0203 */
[----:B------:R-:W-:Y:S01]  /*3b30*/  IMAD R2, R113, 0x40, R2 ;  /* 0x0000004071027824 */ /* 0x000fe200078e0202 */
[----:B------:R-:W-:-:S05]  /*3b40*/  LOP3.LUT R113, R125, 0x20, RZ, 0x3c, !PT ;  /* 0x000000207d717812 */ /* 0x000fca00078e3cff */
[----:B------:R0:W-:Y:S04]  /*3b50*/  STS.U16 [R113+UR8+0x1400], R0 ;  /* 0x0014000071007988 */ /* 0x0001e80008000408 */
[----:B------:R-:W-:Y:S01]  /*3b60*/  STS.U16 [R113+UR8+0x400], R164 ;  /* 0x000400a471007988 */ /* 0x000fe20008000408 */
[----:B0-----:R-:W-:-:S03]  /*3b70*/  LOP3.LUT R0, R125, 0x30, RZ, 0x3c, !PT ;  /* 0x000000307d007812 */ /* 0x001fc600078e3cff */
[----:B------:R-:W-:Y:S04]  /*3b80*/  STS.U16 [R113+UR8+0x2400], R112 ;  /* 0x0024007071007988 */ /* 0x000fe80008000408 */
[----:B------:R-:W-:Y:S04]  /*3b90*/  STS.U16 [R113+UR8+0x3400], R111 ;  /* 0x0034006f71007988 */ /* 0x000fe80008000408 */
[----:B------:R-:W-:Y:S04]  /*3ba0*/  STS.U16 [R113+UR8+0x4400], R110 ;  /* 0x0044006e71007988 */ /* 0x000fe80008000408 */
[----:B------:R-:W-:Y:S04]  /*3bb0*/  STS.U16 [R113+UR8+0x5400], R154 ;  /* 0x0054009a71007988 */ /* 0x000fe80008000408 */
[----:B------:R-:W-:Y:S04]  /*3bc0*/  STS.U16 [R113+UR8+0x6400], R163 ;  /* 0x006400a371007988 */ /* 0x000fe80008000408 */
[----:B------:R-:W-:Y:S04]  /*3bd0*/  STS.U16 [R113+UR8+0x7400], R201 ;  /* 0x007400c971007988 */ /* 0x000fe80008000408 */
[----:B------:R0:W-:Y:S04]  /*3be0*/  STS.U16 [R0+UR8+0x3600], R90 ;  /* 0x0036005a00007988 */ /* 0x0001e80008000408 */
[----:B------:R-:W-:Y:S04]  /*3bf0*/  STS.U16 [R0+UR8+0x600], R109 ;  /* 0x0006006d00007988 */ /* 0x000fe80008000408 */
[----:B------:R-:W-:Y:S01]  /*3c00*/  STS.U16 [R0+UR8+0x1600], R108 ;  /* 0x0016006c00007988 */ /* 0x000fe20008000408 */
[----:B0-----:R-:W-:-:S03]  /*3c10*/  LOP3.LUT R90, R125, 0x40, RZ, 0x3c, !PT ;  /* 0x000000407d5a7812 */ /* 0x001fc600078e3cff */
[----:B------:R-:W-:Y:S04]  /*3c20*/  STS.U16 [R0+UR8+0x2600], R91 ;  /* 0x0026005b00007988 */ /* 0x000fe80008000408 */
[----:B------:R-:W-:Y:S04]  /*3c30*/  STS.U16 [R0+UR8+0x4600], R150 ;  /* 0x0046009600007988 */ /* 0x000fe80008000408 */
[----:B------:R-:W-:Y:S04]  /*3c40*/  STS.U16 [R0+UR8+0x5600], R155 ;  /* 0x0056009b00007988 */ /* 0x000fe80008000408 */
[----:B------:R-:W-:Y:S04]  /*3c50*/  STS.U16 [R0+UR8+0x6600], R199 ;  /* 0x006600c700007988 */ /* 0x000fe80008000408 */
[----:B------:R0:W-:Y:S01]  /*3c60*/  STS.U16 [R0+UR8+0x7600], R204 ;  /* 0x007600cc00007988 */ /* 0x0001e20008000408 */
[----:B------:R-:W-:-:S03]  /*3c70*/  LOP3.LUT R113, R125, 0x70, RZ, 0x3c, !PT ;  /* 0x000000707d717812 */ /* 0x000fc600078e3cff */
        /* <DEDUP_REMOVED lines=8> */
[----:B------:R-:W-:Y:S04]  /*3d00*/  STS.U16 [R90+UR8+0x7800], R208 ;  /* 0x007800d05a007988 */ /* 0x000fe80008000408 */
        /* <DEDUP_REMOVED lines=8> */
[----:B------:R0:W-:Y:S04]  /*3d90*/  STS.U16 [R0+UR8+0x7a00], R213 ;  /* 0x007a00d500007988 */ /* 0x0001e80008000408 */
        /* <DEDUP_REMOVED lines=15> */
[----:B------:R-:W-:Y:S01]  /*3e90*/  STS.U16 [R113+UR8+0x7e00], R140 ;  /* 0x007e008c71007988 */ /* 0x000fe20008000408 */
[----:B------:R-:W-:Y:S01]  /*3ea0*/  BAR.SYNC.DEFER_BLOCKING 0x0 ;  /* 0x0000000000007b1d */ /* 0x000fe20000010000 */
[----:B------:R-:W-:-:S02]  /*3eb0*/  LOP3.LUT R2, R2, 0x10, R114, 0x78, !PT ;  /* 0x0000001002027812 */ /* 0x000fc400078e7872 */
[----:B------:R-:W-:-:S05]  /*3ec0*/  LOP3.LUT R127, R127, 0x10, RZ, 0xc0, !PT ;  /* 0x000000107f7f7812 */ /* 0x000fca00078ec0ff */
[----:B------:R-:W-:-:S05]  /*3ed0*/  IMAD R2, R127, 0x20, R2 ;  /* 0x000000207f027824 */ /* 0x000fca00078e0202 */
[----:B0-----:R-:W-:Y:S01]  /*3ee0*/  LOP3.LUT R0, R2, 0x20, RZ, 0x3c, !PT ;  /* 0x0000002002007812 */ /* 0x001fe200078e3cff */
[----:B------:R-:W-:Y:S04]  /*3ef0*/  LDSM.16.MT88.4 R84, [R2+UR8+0x8000] ;  /* 0x008000080254783b */ /* 0x000fe80008004200 */
[----:B------:R-:W0:Y:S04]  /*3f00*/  LDSM.16.M88.4 R88, [R3+UR8] ;  /* 0x000000080358783b */ /* 0x000e280008000200 */
[----:B------:R-:W2:Y:S04]  /*3f10*/  LDSM.16.MT88.4 R124, [R0+UR8+0x8000] ;  /* 0x00800008007c783b */ /* 0x000ea80008004200 */
[----:B------:R-:W3:Y:S04]  /*3f20*/  LDSM.16.MT88.4 R76, [R2+UR8+0x8400] ;  /* 0x00840008024c783b */ /* 0x000ee80008004200 */
[----:B------:R-:W4:Y:S01]  /*3f30*/  LDSM.16.MT88.4 R108, [R0+UR8+0x8400] ;  /* 0x00840008006c783b */ /* 0x000f220008004200 */
[----:B-1----:R-:W-:-:S03]  /*3f40*/  LOP3.LUT R4, R3, 0x40, RZ, 0x3c, !PT ;  /* 0x0000004003047812 */ /* 0x002fc600078e3cff */
[----:B------:R-:W-:Y:S04]  /*3f50*/  LDSM.16.MT88.4 R116, [R2+UR8+0x8800] ;  /* 0x008800080274783b */ /* 0x000fe80008004200 */
[----:B------:R-:W1:Y:S04]  /*3f60*/  LDSM.16.M88.4 R80, [R4+UR8] ;  /* 0x000000080450783b */ /* 0x000e680008000200 */
[----:B------:R-:W5:Y:S01]  /*3f70*/  LDSM.16.MT88.4 R112, [R0+UR8+0x8800] ;  /* 0x008800080070783b */ /* 0x000f620008004200 */
[-C--:B0-----:R-:W-:Y:S06]  /*3f80*/  HMMA.16816.F32 R84, R84, R88.reuse, RZ ;  /* 0x000000585454723c */ /* 0x081fec00000018ff */
[----:B--2---:R-:W-:-:S15]  /*3f90*/  HMMA.16816.F32 R124, R124, R88, RZ ;  /* 0x000000587c7c723c */ /* 0x004fde00000018ff */
[----:B------:R-:W-:-:S03]  /*3fa0*/  NOP ;  /* 0x0000000000007918 */ /* 0x000fc60000000000 */
[-C--:B---3--:R-:W-:Y:S01]  /*3fb0*/  HMMA.16816.F32 R76, R76, R90.reuse, R84 ;  /* 0x0000005a4c4c723c */ /* 0x088fe20000001854 */
[----:B------:R-:W0:Y:S05]  /*3fc0*/  LDSM.16.MT88.4 R84, [R2+UR8+0x8c00] ;  /* 0x008c00080254783b */ /* 0x000e2a0008004200 */
[----:B----4-:R-:W-:Y:S01]  /*3fd0*/  HMMA.16816.F32 R88, R108, R90, R124 ;  /* 0x0000005a6c58723c */ /* 0x010fe2000000187c */
[----:B------:R-:W2:Y:S04]  /*3fe0*/  LDSM.16.MT88.4 R108, [R0+UR8+0x8c00] ;  /* 0x008c0008006c783b */ /* 0x000ea80008004200 */
[----:B------:R-:W-:-:S13]  /*3ff0*/  LDSM.16.MT88.4 R124, [R2+UR8+0x9000] ;  /* 0x00900008027c783b */ /* 0x000fda0008004200 */
[-C--:B-1----:R-:W-:Y:S01]  /*4000*/  HMMA.16816.F32 R116, R116, R80.reuse, R76 ;  /* 0x000000507474723c */ /* 0x082fe2000000184c */
[----:B------:R-:W1:Y:S05]  /*4010*/  LDSM.16.M88.4 R76, [R3+UR8+0x80] ;  /* 0x00008008034c783b */ /* 0x000e6a0008000200 */
[----:B-----5:R-:W-:Y:S01]  /*4020*/  HMMA.16816.F32 R112, R112, R80, R88 ;  /* 0x000000507070723c */ /* 0x020fe20000001858 */
[----:B------:R-:W3:-:S15]  /*4030*/  LDSM.16.MT88.4 R88, [R0+UR8+0x9000] ;  /* 0x009000080058783b */ /* 0x000ede0008004200 */
[----:B------:R-:W-:-:S02]  /*4040*/  NOP ;  /* 0x0000000000007918 */ /* 0x000fc40000000000 */
[-C--:B0-----:R-:W-:Y:S01]  /*4050*/  HMMA.16816.F32 R84, R84, R82.reuse, R116 ;  /* 0x000000525454723c */ /* 0x081fe20000001874 */
[----:B------:R-:W0:Y:S05]  /*4060*/  LDSM.16.MT88.4 R116, [R2+UR8+0x9400] ;  /* 0x009400080274783b */ /* 0x000e2a0008004200 */
[----:B--2---:R-:W-:Y:S01]  /*4070*/  HMMA.16816.F32 R80, R108, R82, R112 ;  /* 0x000000526c50723c */ /* 0x004fe20000001870 */
[----:B------:R-:W2:Y:S04]  /*4080*/  LDSM.16.MT88.4 R112, [R0+UR8+0x9400] ;  /* 0x009400080070783b */ /* 0x000ea80008004200 */
[----:B------:R-:W-:-:S13]  /*4090*/  LDSM.16.M88.4 R108, [R4+UR8+0x80] ;  /* 0x00008008046c783b */ /* 0x000fda0008000200 */
[-C--:B-1----:R-:W-:Y:S01]  /*40a0*/  HMMA.16816.F32 R124, R124, R76.reuse, R84 ;  /* 0x0000004c7c7c723c */ /* 0x082fe20000001854 */
[----:B------:R-:W1:Y:S05]  /*40b0*/  LDSM.16.MT88.4 R84, [R2+UR8+0x9800] ;  /* 0x009800080254783b */ /* 0x000e6a0008004200 */
[----:B---3--:R-:W-:Y:S01]  /*40c0*/  HMMA.16816.F32 R88, R88, R76, R80 ;  /* 0x0000004c5858723c */ /* 0x008fe20000001850 */
[----:B------:R-:W3:-:S15]  /*40d0*/  LDSM.16.MT88.4 R80, [R0+UR8+0x9800] ;  /* 0x009800080050783b */ /* 0x000ede0008004200 */
[----:B------:R-:W-:-:S02]  /*40e0*/  NOP ;  /* 0x0000000000007918 */ /* 0x000fc40000000000 */
[-C--:B0-----:R-:W-:Y:S01]  /*40f0*/  HMMA.16816.F32 R116, R116, R78.reuse, R124 ;  /* 0x0000004e7474723c */ /* 0x081fe2000000187c */
[----:B------:R-:W0:Y:S05]  /*4100*/  LDSM.16.MT88.4 R124, [R2+UR8+0x9c00] ;  /* 0x009c0008027c783b */ /* 0x000e2a0008004200 */
[----:B--2---:R-:W-:Y:S01]  /*4110*/  HMMA.16816.F32 R88, R112, R78, R88 ;  /* 0x0000004e7058723c */ /* 0x004fe20000001858 */
[----:B------:R-:W2:Y:S04]  /*4120*/  LDSM.16.MT88.4 R76, [R0+UR8+0x9c00] ;  /* 0x009c0008004c783b */ /* 0x000ea80008004200 */
[----:B------:R-:W-:-:S13]  /*4130*/  LDSM.16.MT88.4 R112, [R2+UR8+0xa000] ;  /* 0x00a000080270783b */ /* 0x000fda0008004200 */
[-C--:B-1----:R-:W-:Y:S01]  /*4140*/  HMMA.16816.F32 R116, R84, R108.reuse, R116 ;  /* 0x0000006c5474723c */ /* 0x082fe20000001874 */
[----:B------:R-:W1:Y:S05]  /*4150*/  LDSM.16.M88.4 R84, [R3+UR8+0x100] ;  /* 0x000100080354783b */ /* 0x000e6a0008000200 */
[----:B---3--:R-:W-:Y:S01]  /*4160*/  HMMA.16816.F32 R88, R80, R108, R88 ;  /* 0x0000006c5058723c */ /* 0x008fe20000001858 */
        /* <DEDUP_REMOVED lines=35> */
[----:B------:R2:W4:-:S15]  /*43a0*/  LDSM.16.MT88.4 R80, [R0+UR8+0xbc00] ;  /* 0x00bc00080050783b */ /* 0x00051e0008004200 */
[----:B------:R-:W-:-:S02]  /*43b0*/  NOP ;  /* 0x0000000000007918 */ /* 0x000fc40000000000 */
[-C--:B-1----:R-:W-:Y:S06]  /*43c0*/  HMMA.16816.F32 R112, R124, R108.reuse, R112 ;  /* 0x0000006c7c70723c */ /* 0x082fec0000001870 */
[----:B---3--:R-:W-:Y:S01]  /*43d0*/  HMMA.16816.F32 R76, R88, R108, R76 ;  /* 0x0000006c584c723c */ /* 0x008fe2000000184c */
[C---:B------:R-:W-:Y:S02]  /*43e0*/  LOP3.LUT R4, R141.reuse, 0x3, RZ, 0xc0, !PT ;  /* 0x000000038d047812 */ /* 0x040fe400078ec0ff */
[----:B--2---:R-:W-:Y:S02]  /*43f0*/  LOP3.LUT R0, R141, 0xe0, RZ, 0xc0, !PT ;  /* 0x000000e08d007812 */ /* 0x004fe400078ec0ff */
[----:B------:R-:W-:-:S13]  /*4400*/  SHF.L.U32 R4, R4, 0x1, RZ ;  /* 0x0000000104047819 */ /* 0x000fda00000006ff */
[-C--:B0-----:R-:W-:Y:S06]  /*4410*/  HMMA.16816.F32 R112, R116, R110.reuse, R112 ;  /* 0x0000006e7470723c */ /* 0x081fec0000001870 */
[----:B----4-:R-:W-:Y:S01]  /*4420*/  HMMA.16816.F32 R76, R80, R110, R76 ;  /* 0x0000006e504c723c */ /* 0x010fe2000000184c */
[----:B------:R-:W-:-:S05]  /*4430*/  LEA.HI R4, R0, R4, RZ, 0x1e ;  /* 0x0000000400047211 */ /* 0x000fca00078ff0ff */
[----:B------:R-:W-:-:S05]  /*4440*/  VIADD R4, R4, UR4 ;  /* 0x0000000404047c36 */ /* 0x000fca0008000000 */
[CC--:B------:R-:W-:Y:S02]  /*4450*/  ISETP.GE.AND P5, PT, R241.reuse, R4.reuse, PT ;  /* 0x00000004f100720c */ /* 0x0c0fe40003fa6270 */
[-C--:B------:R-:W-:Y:S02]  /*4460*/  ISETP.GT.AND P6, PT, R241, R4.reuse, PT ;  /* 0x00000004f100720c */ /* 0x080fe40003fc4270 */
[----:B------:R-:W-:-:S03]  /*4470*/  ISETP.GE.AND P2, PT, R239, R4, PT ;  /* 0x00000004ef00720c */ /* 0x000fc60003f46270 */
[----:B------:R-:W-:Y:S01]  /*4480*/  FMUL R3, R112, UR12 ;  /* 0x0000000c70037c20 */ /* 0x000fe20008400000 */
[----:B------:R-:W-:Y:S01]  /*4490*/  FMUL R2, R113, UR12 ;  /* 0x0000000c71027c20 */ /* 0x000fe20008400000 */
[----:B------:R-:W-:Y:S01]  /*44a0*/  FMUL R0, R114, UR12 ;  /* 0x0000000c72007c20 */ /* 0x000fe20008400000 */
[----:B------:R-:W-:Y:S01]  /*44b0*/  FMUL R82, R115, UR12 ;  /* 0x0000000c73527c20 */ /* 0x000fe20008400000 */
[-C--:B------:R-:W-:Y:S02]  /*44c0*/  ISETP.GT.AND P3, PT, R239, R4.reuse, PT ;  /* 0x00000004ef00720c */ /* 0x080fe40003f64270 */
[----:B------:R-:W-:Y:S01]  /*44d0*/  FSEL R3, R3, -INF , P5 ;  /* 0xff80000003037808 */ /* 0x000fe20002800000 */
[----:B------:R-:W-:Y:S01]  /*44e0*/  FMUL R76, R76, UR12 ;  /* 0x0000000c4c4c7c20 */ /* 0x000fe20008400000 */
[----:B------:R-:W-:Y:S01]  /*44f0*/  FSEL R2, R2, -INF , P6 ;  /* 0xff80000002027808 */ /* 0x000fe20003000000 */
[----:B------:R-:W-:Y:S01]  /*4500*/  FMUL R80, R77, UR12 ;  /* 0x0000000c4d507c20 */ /* 0x000fe20008400000 */
[----:B------:R-:W-:Y:S01]  /*4510*/  FSEL R0, R0, -INF , P2 ;  /* 0xff80000000007808 */ /* 0x000fe20001000000 */
[----:B------:R-:W-:Y:S01]  /*4520*/  FMUL R78, R78, UR12 ;  /* 0x0000000c4e4e7c20 */ /* 0x000fe20008400000 */
[----:B------:R-:W-:Y:S01]  /*4530*/  FMUL R79, R79, UR12 ;  /* 0x0000000c4f4f7c20 */ /* 0x000fe20008400000 */
[----:B------:R-:W-:Y:S01]  /*4540*/  BAR.SYNC.DEFER_BLOCKING 0x0 ;  /* 0x0000000000007b1d */ /* 0x000fe20000010000 */
[----:B------:R-:W-:-:S02]  /*4550*/  ISETP.GE.AND P4, PT, R237, R4, PT ;  /* 0x00000004ed00720c */ /* 0x000fc40003f86270 */
[-C--:B------:R-:W-:Y:S02]  /*4560*/  ISETP.GT.AND P5, PT, R237, R4.reuse, PT ;  /* 0x00000004ed00720c */ /* 0x080fe40003fa4270 */
[CC--:B------:R-:W-:Y:S02]  /*4570*/  ISETP.GE.AND P6, PT, R235.reuse, R4.reuse, PT ;  /* 0x00000004eb00720c */ /* 0x0c0fe40003fc6270 */
[----:B------:R-:W-:Y:S02]  /*4580*/  ISETP.GT.AND P2, PT, R235, R4, PT ;  /* 0x00000004eb00720c */ /* 0x000fe40003f44270 */
[----:B------:R-:W-:Y:S02]  /*4590*/  FSEL R82, R82, -INF , P3 ;  /* 0xff80000052527808 */ /* 0x000fe40001800000 */
[----:B------:R-:W-:Y:S02]  /*45a0*/  FSEL R77, R76, -INF , P4 ;  /* 0xff8000004c4d7808 */ /* 0x000fe40002000000 */
[----:B------:R-:W-:-:S02]  /*45b0*/  FSEL R80, R80, -INF , P5 ;  /* 0xff80000050507808 */ /* 0x000fc40002800000 */
[----:B------:R-:W-:Y:S02]  /*45c0*/  FSEL R78, R78, -INF , P6 ;  /* 0xff8000004e4e7808 */ /* 0x000fe40003000000 */
[----:B------:R-:W-:Y:S02]  /*45d0*/  FSEL R79, R79, -INF , P2 ;  /* 0xff8000004f4f7808 */ /* 0x000fe40001000000 */
[----:B------:R-:W-:Y:S02]  /*45e0*/  FMNMX R86, R3, R2, !PT ;  /* 0x0000000203567209 */ /* 0x000fe40007800000 */
[----:B------:R-:W-:Y:S02]  /*45f0*/  FMNMX R84, R0, R82, !PT ;  /* 0x0000005200547209 */ /* 0x000fe40007800000 */
[----:B------:R-:W-:Y:S02]  /*4600*/  FMNMX R83, R77, R80, !PT ;  /* 0x000000504d537209 */ /* 0x000fe40007800000 */
[----:B------:R-:W-:Y:S01]  /*4610*/  FMNMX R81, R78, R79, !PT ;  /* 0x0000004f4e517209 */ /* 0x000fe20007800000 */
[----:B------:R-:W0:Y:S04]  /*4620*/  SHFL.BFLY PT, R87, R86, 0x2, 0x1f ;  /* 0x0c401f0056577f89 */ /* 0x000e2800000e0000 */
[----:B------:R-:W1:Y:S04]  /*4630*/  SHFL.BFLY PT, R85, R84, 0x2, 0x1f ;  /* 0x0c401f0054557f89 */ /* 0x000e6800000e0000 */
[----:B------:R-:W2:Y:S04]  /*4640*/  SHFL.BFLY PT, R4, R83, 0x2, 0x1f ;  /* 0x0c401f0053047f89 */ /* 0x000ea800000e0000 */
[----:B------:R-:W3:Y:S01]  /*4650*/  SHFL.BFLY PT, R76, R81, 0x2, 0x1f ;  /* 0x0c401f00514c7f89 */ /* 0x000ee200000e0000 */
[----:B0-----:R-:W-:-:S02]  /*4660*/  FMNMX R87, R86, R87, !PT ;  /* 0x0000005756577209 */ /* 0x001fc40007800000 */
[----:B-1----:R-:W-:Y:S02]  /*4670*/  FMNMX R85, R84, R85, !PT ;  /* 0x0000005554557209 */ /* 0x002fe40007800000 */
[----:B--2---:R-:W-:Y:S02]  /*4680*/  FMNMX R4, R83, R4, !PT ;  /* 0x0000000453047209 */ /* 0x004fe40007800000 */
[----:B---3--:R-:W-:Y:S01]  /*4690*/  FMNMX R76, R81, R76, !PT ;  /* 0x0000004c514c7209 */ /* 0x008fe20007800000 */
[----:B------:R-:W0:Y:S04]  /*46a0*/  SHFL.BFLY PT, R86, R87, 0x1, 0x1f ;  /* 0x0c201f0057567f89 */ /* 0x000e2800000e0000 */
[----:B------:R-:W1:Y:S04]  /*46b0*/  SHFL.BFLY PT, R81, R85, 0x1, 0x1f ;  /* 0x0c201f0055517f89 */ /* 0x000e6800000e0000 */
[----:B------:R-:W2:Y:S04]  /*46c0*/  SHFL.BFLY PT, R83, R4, 0x1, 0x1f ;  /* 0x0c201f0004537f89 */ /* 0x000ea800000e0000 */
[----:B------:R-:W3:Y:S01]  /*46d0*/  SHFL.BFLY PT, R84, R76, 0x1, 0x1f ;  /* 0x0c201f004c547f89 */ /* 0x000ee200000e0000 */
[----:B------:R-:W-:Y:S01]  /*46e0*/  BSSY B0, `(.L_x_1) ;  /* 0x0000008000007945 */ /* 0x000fe20003800000 */
[----:B0-----:R-:W-:-:S02]  /*46f0*/  FMNMX R86, R87, R86, !PT ;  /* 0x0000005657567209 */ /* 0x001fc40007800000 */
[----:B-1----:R-:W-:Y:S02]  /*4700*/  FMNMX R81, R85, R81, !PT ;  /* 0x0000005155517209 */ /* 0x002fe40007800000 */
[----:B--2---:R-:W-:Y:S02]  /*4710*/  FMNMX R83, R4, R83, !PT ;  /* 0x0000005304537209 */ /* 0x004fe40007800000 */
[----:B---3--:R-:W-:Y:S01]  /*4720*/  FMNMX R84, R76, R84, !PT ;  /* 0x000000544c547209 */ /* 0x008fe20007800000 */
[----:B------:R-:W-:Y:S06]  /*4730*/  @P0 BRA `(.L_x_2) ;  /* 0x0000000000080947 */ /* 0x000fec0003800000 */
[----:B------:R0:W-:Y:S04]  /*4740*/  STS [R233], R86 ;  /* 0x00000056e9007388 */ /* 0x0001e80000000800 */
[----:B------:R0:W-:Y:S02]  /*4750*/  STS [R231], R81 ;  /* 0x00000051e7007388 */ /* 0x0001e40000000800 */
.L_x_2:
[----:B------:R-:W-:Y:S05]  /*4760*/  BSYNC B0 ;  /* 0x0000000000007941 */ /* 0x000fea0003800000 */
.L_x_1:
[----:B------:R-:W-:Y:S04]  /*4770*/  BSSY B0, `(.L_x_3) ;  /* 0x0000004000007945 */ /* 0x000fe80003800000 */
[----:B------:R-:W-:Y:S05]  /*4780*/  @P0 BRA `(.L_x_4) ;  /* 0x0000000000080947 */ /* 0x000fea0003800000 */
[----:B------:R1:W-:Y:S04]  /*4790*/  STS [R229], R83 ;  /* 0x00000053e5007388 */ /* 0x0003e80000000800 */
[----:B------:R1:W-:Y:S02]  /*47a0*/  @!P0 STS [R227], R84 ;  /* 0x00000054e3008388 */ /* 0x0003e40000000800 */
.L_x_4:
[----:B------:R-:W-:Y:S05]  /*47b0*/  BSYNC B0 ;  /* 0x0000000000007941 */ /* 0x000fea0003800000 */
.L_x_3:
[----:B------:R-:W-:Y:S06]  /*47c0*/  BAR.SYNC.DEFER_BLOCKING 0x0 ;  /* 0x0000000000007b1d */ /* 0x000fec0000010000 */
[----:B------:R-:W-:Y:S01]  /*47d0*/  BSSY B0, `(.L_x_5) ;  /* 0x000004f000007945 */ /* 0x000fe20003800000 */
[----:B------:R-:W2:Y:S01]  /*47e0*/  S2R R164, SR_TID.X ;  /* 0x0000000000a47919 */ /* 0x000ea20000002100 */
[----:B------:R-:W3:Y:S01]  /*47f0*/  LDS R4, [R252] ;  /* 0x00000000fc047984 */ /* 0x000ee20000000800 */
[----:B--2---:R-:W-:-:S04]  /*4800*/  LOP3.LUT R164, R164, 0x1c, RZ, 0xc0, !PT ;  /* 0x0000001ca4a47812 */ /* 0x004fc800078ec0ff */
[----:B------:R-:W-:Y:S01]  /*4810*/  LEA R164, R164, UR8, 0x3 ;  /* 0x00000008a4a47c11 */ /* 0x000fe2000f8e18ff */
[----:B---3--:R-:W2:Y:S02]  /*4820*/  SHFL.BFLY PT, R76, R4, 0x4, 0x1f ;  /* 0x0c801f00044c7f89 */ /* 0x008ea400000e0000 */
[----:B--2---:R-:W-:-:S05]  /*4830*/  FMNMX R76, R4, R76, !PT ;  /* 0x0000004c044c7209 */ /* 0x004fca0007800000 */
[----:B------:R-:W2:Y:S02]  /*4840*/  SHFL.BFLY PT, R4, R76, 0x2, 0x1f ;  /* 0x0c401f004c047f89 */ /* 0x000ea400000e0000 */
[----:B--2---:R-:W-:-:S05]  /*4850*/  FMNMX R4, R76, R4, !PT ;  /* 0x000000044c047209 */ /* 0x004fca0007800000 */
[----:B------:R-:W2:Y:S02]  /*4860*/  SHFL.BFLY PT, R76, R4, 0x1, 0x1f ;  /* 0x0c201f00044c7f89 */ /* 0x000ea400000e0000 */
[----:B--2---:R-:W-:-:S05]  /*4870*/  FMNMX R76, R4, R76, !PT ;  /* 0x0000004c044c7209 */ /* 0x004fca0007800000 */
[----:B------:R-:W-:Y:S01]  /*4880*/  @!P1 STS [R252], R76 ;  /* 0x0000004cfc009388 */ /* 0x000fe20000000800 */
[----:B------:R-:W-:Y:S06]  /*4890*/  BAR.SYNC.DEFER_BLOCKING 0x0 ;  /* 0x0000000000007b1d */ /* 0x000fec0000010000 */
[----:B------:R-:W2:Y:S04]  /*48a0*/  LDS R4, [R164] ;  /* 0x00000000a4047984 */ /* 0x000ea80000000800 */
[----:B------:R-:W3:Y:S04]  /*48b0*/  LDS R76, [R225] ;  /* 0x00000000e14c7984 */ /* 0x000ee80000000800 */
[----:B-1----:R-:W1:Y:S04]  /*48c0*/  LDS R84, [R223] ;  /* 0x00000000df547984 */ /* 0x002e680000000800 */
[----:B0-----:R-:W0:Y:S01]  /*48d0*/  LDS R81, [R221] ;  /* 0x00000000dd517984 */ /* 0x001e220000000800 */
[----:B--2---:R-:W-:-:S05]  /*48e0*/  FMNMX R4, R4, R8, !PT ;  /* 0x0000000804047209 */ /* 0x004fca0007800000 */
[--C-:B------:R-:W-:Y:S01]  /*48f0*/  FADD R83, R3, -R4.reuse ;  /* 0x8000000403537221 */ /* 0x100fe20000000000 */
[----:B---3--:R-:W-:Y:S01]  /*4900*/  FMNMX R3, R76, R10, !PT ;  /* 0x0000000a4c037209 */ /* 0x008fe20007800000 */
[----:B------:R-:W-:Y:S01]  /*4910*/  FADD R2, R2, -R4 ;  /* 0x8000000402027221 */ /* 0x000fe20000000000 */
[----:B------:R-:W-:Y:S01]  /*4920*/  FADD R112, -R4, R8 ;  /* 0x0000000804707221 */ /* 0x000fe20000000100 */
[----:B------:R-:W-:Y:S02]  /*4930*/  FMUL R76, R83, 1.4426950216293334961 ;  /* 0x3fb8aa3b534c7820 */ /* 0x000fe40000400000 */
[----:B------:R-:W-:Y:S01]  /*4940*/  FMUL R2, R2, 1.4426950216293334961 ;  /* 0x3fb8aa3b02027820 */ /* 0x000fe20000400000 */
[----:B------:R-:W-:Y:S01]  /*4950*/  FADD R0, R0, -R3 ;  /* 0x8000000300007221 */ /* 0x000fe20000000000 */
[----:B------:R-:W-:Y:S01]  /*4960*/  FADD R8, -R3, R10 ;  /* 0x0000000a03087221 */ /* 0x000fe20000000100 */
[----:B------:R-:W-:Y:S01]  /*4970*/  FMUL R112, R112, 1.4426950216293334961 ;  /* 0x3fb8aa3b70707820 */ /* 0x000fe20000400000 */
[----:B------:R2:W-:Y:S02]  /*4980*/  MUFU.EX2 R83, R2 ;  /* 0x0000000200537308 */ /* 0x0005e40000000800 */
[----:B------:R-:W-:-:S06]  /*4990*/  FMUL R8, R8, 1.4426950216293334961 ;  /* 0x3fb8aa3b08087820 */ /* 0x000fcc0000400000 */
[----:B------:R-:W3:Y:S01]  /*49a0*/  MUFU.EX2 R76, R76 ;  /* 0x0000004c004c7308 */ /* 0x000ee20000000800 */
[----:B--2---:R-:W-:Y:S01]  /*49b0*/  FMUL R2, R0, 1.4426950216293334961 ;  /* 0x3fb8aa3b00027820 */ /* 0x004fe20000400000 */
[----:B------:R-:W-:-:S04]  /*49c0*/  FADD R0, R82, -R3 ;  /* 0x8000000352007221 */ /* 0x000fc80000000000 */
[----:B------:R-:W-:Y:S02]  /*49d0*/  FMUL R0, R0, 1.4426950216293334961 ;  /* 0x3fb8aa3b00007820 */ /* 0x000fe40000400000 */
[----:B------:R1:W-:Y:S08]  /*49e0*/  MUFU.EX2 R82, R2 ;  /* 0x0000000200527308 */ /* 0x0003f00000000800 */
[----:B------:R-:W-:Y:S01]  /*49f0*/  MUFU.EX2 R112, R112 ;  /* 0x0000007000707308 */ /* 0x000fe20000000800 */
[----:B-1----:R-:W-:Y:S01]  /*4a00*/  FMNMX R2, R84, R11, !PT ;  /* 0x0000000b54027209 */ /* 0x002fe20007800000 */
[----:B---3--:R-:W-:-:S04]  /*4a10*/  FADD R91, R76, R83 ;  /* 0x000000534c5b7221 */ /* 0x008fc80000000000 */
[--C-:B------:R-:W-:Y:S01]  /*4a20*/  FADD R84, R77, -R2.reuse ;  /* 0x800000024d547221 */ /* 0x100fe20000000000 */
[----:B------:R-:W-:Y:S01]  /*4a30*/  FADD R80, R80, -R2 ;  /* 0x8000000250507221 */ /* 0x000fe20000000000 */
[----:B------:R0:W1:Y:S01]  /*4a40*/  MUFU.EX2 R77, R0 ;  /* 0x00000000004d7308 */ /* 0x0000620000000800 */
[----:B------:R-:W2:Y:S01]  /*4a50*/  SHFL.BFLY PT, R88, R91, 0x2, 0x1f ;  /* 0x0c401f005b587f89 */ /* 0x000ea200000e0000 */
[----:B------:R-:W-:Y:S01]  /*4a60*/  FADD R10, -R2, R11 ;  /* 0x0000000b020a7221 */ /* 0x000fe20000000100 */
[----:B------:R-:W-:-:S03]  /*4a70*/  FMUL R80, R80, 1.4426950216293334961 ;  /* 0x3fb8aa3b50507820 */ /* 0x000fc60000400000 */
[----:B------:R-:W-:Y:S02]  /*4a80*/  FMUL R10, R10, 1.4426950216293334961 ;  /* 0x3fb8aa3b0a0a7820 */ /* 0x000fe40000400000 */
[----:B------:R-:W-:Y:S01]  /*4a90*/  MUFU.EX2 R8, R8 ;  /* 0x0000000800087308 */ /* 0x000fe20000000800 */
[----:B0-----:R-:W-:Y:S01]  /*4aa0*/  FMNMX R0, R81, R9, !PT ;  /* 0x0000000951007209 */ /* 0x001fe20007800000 */
[----:B------:R-:W-:-:S04]  /*4ab0*/  FMUL R81, R84, 1.4426950216293334961 ;  /* 0x3fb8aa3b54517820 */ /* 0x000fc80000400000 */
[--C-:B------:R-:W-:Y:S01]  /*4ac0*/  FADD R84, R78, -R0.reuse ;  /* 0x800000004e547221 */ /* 0x100fe20000000000 */
[----:B------:R-:W-:Y:S01]  /*4ad0*/  FADD R79, R79, -R0 ;  /* 0x800000004f4f7221 */ /* 0x000fe20000000000 */
[----:B------:R0:W-:Y:S01]  /*4ae0*/  MUFU.EX2 R78, R80 ;  /* 0x00000050004e7308 */ /* 0x0001e20000000800 */
[----:B-1----:R-:W-:Y:S02]  /*4af0*/  FADD R90, R82, R77 ;  /* 0x0000004d525a7221 */ /* 0x002fe40000000000 */
[----:B------:R-:W-:-:S03]  /*4b00*/  FMUL R79, R79, 1.4426950216293334961 ;  /* 0x3fb8aa3b4f4f7820 */ /* 0x000fc60000400000 */
[----:B------:R-:W1:Y:S02]  /*4b10*/  SHFL.BFLY PT, R89, R90, 0x2, 0x1f ;  /* 0x0c401f005a597f89 */ /* 0x000e6400000e0000 */
[----:B------:R-:W3:Y:S01]  /*4b20*/  MUFU.EX2 R81, R81 ;  /* 0x0000005100517308 */ /* 0x000ee20000000800 */
[----:B0-----:R-:W-:Y:S01]  /*4b30*/  FMUL R80, R84, 1.4426950216293334961 ;  /* 0x3fb8aa3b54507820 */ /* 0x001fe20000400000 */
[----:B--2---:R-:W-:Y:S01]  /*4b40*/  FADD R88, R91, R88 ;  /* 0x000000585b587221 */ /* 0x004fe20000000000 */
[----:B------:R-:W-:-:S04]  /*4b50*/  FADD R91, -R0, R9 ;  /* 0x00000009005b7221 */ /* 0x000fc80000000100 */
[----:B------:R-:W0:Y:S01]  /*4b60*/  SHFL.BFLY PT, R11, R88, 0x1, 0x1f ;  /* 0x0c201f00580b7f89 */ /* 0x000e2200000e0000 */
[----:B------:R-:W-:Y:S08]  /*4b70*/  MUFU.EX2 R80, R80 ;  /* 0x0000005000507308 */ /* 0x000ff00000000800 */
[----:B------:R-:W2:Y:S01]  /*4b80*/  MUFU.EX2 R79, R79 ;  /* 0x0000004f004f7308 */ /* 0x000ea20000000800 */
[----:B---3--:R-:W-:-:S05]  /*4b90*/  FADD R84, R81, R78 ;  /* 0x0000004e51547221 */ /* 0x008fca0000000000 */
[----:B------:R-:W3:Y:S01]  /*4ba0*/  SHFL.BFLY PT, R86, R84, 0x2, 0x1f ;  /* 0x0c401f0054567f89 */ /* 0x000ee200000e0000 */
[----:B-1----:R-:W-:Y:S01]  /*4bb0*/  FADD R89, R90, R89 ;  /* 0x000000595a597221 */ /* 0x002fe20000000000 */
[----:B------:R1:W4:Y:S04]  /*4bc0*/  MUFU.EX2 R9, R10 ;  /* 0x0000000a00097308 */ /* 0x0003280000000800 */
[----:B------:R-:W5:Y:S01]  /*4bd0*/  SHFL.BFLY PT, R90, R89, 0x1, 0x1f ;  /* 0x0c201f00595a7f89 */ /* 0x000f6200000e0000 */
[----:B0-----:R-:W-:Y:S01]  /*4be0*/  FADD R11, R88, R11 ;  /* 0x0000000b580b7221 */ /* 0x001fe20000000000 */
[----:B--2---:R-:W-:Y:S01]  /*4bf0*/  FADD R85, R80, R79 ;  /* 0x0000004f50557221 */ /* 0x004fe20000000000 */
[----:B-1----:R-:W-:-:S04]  /*4c00*/  FMUL R10, R91, 1.4426950216293334961 ;  /* 0x3fb8aa3b5b0a7820 */ /* 0x002fc80000400000 */
[----:B------:R-:W0:Y:S02]  /*4c10*/  SHFL.BFLY PT, R87, R85, 0x2, 0x1f ;  /* 0x0c401f0055577f89 */ /* 0x000e2400000e0000 */
[----:B------:R-:W1:Y:S01]  /*4c20*/  MUFU.EX2 R10, R10 ;  /* 0x0000000a000a7308 */ /* 0x000e620000000800 */
[----:B---3--:R-:W-:-:S05]  /*4c30*/  FADD R86, R84, R86 ;  /* 0x0000005654567221 */ /* 0x008fca0000000000 */
[----:B------:R2:W3:Y:S01]  /*4c40*/  SHFL.BFLY PT, R84, R86, 0x1, 0x1f ;  /* 0x0c201f0056547f89 */ /* 0x0004e200000e0000 */
[----:B-----5:R-:W-:Y:S01]  /*4c50*/  FADD R90, R89, R90 ;  /* 0x0000005a595a7221 */ /* 0x020fe20000000000 */
[----:B0-----:R-:W-:-:S05]  /*4c60*/  FADD R87, R85, R87 ;  /* 0x0000005755577221 */ /* 0x001fca0000000000 */
[----:B------:R2:W0:Y:S01]  /*4c70*/  SHFL.BFLY PT, R85, R87, 0x1, 0x1f ;  /* 0x0c201f0057557f89 */ /* 0x00042200000e0000 */
[----:B------:R-:W-:Y:S06]  /*4c80*/  BAR.SYNC.DEFER_BLOCKING 0x0 ;  /* 0x0000000000007b1d */ /* 0x000fec0000010000 */
[----:B-1--4-:R-:W-:Y:S05]  /*4c90*/  @P0 BRA `(.L_x_6) ;  /* 0x0000000000080947 */ /* 0x012fea0003800000 */
[----:B------:R1:W-:Y:S04]  /*4ca0*/  STS [R233], R11 ;  /* 0x0000000be9007388 */ /* 0x0003e80000000800 */
[----:B------:R1:W-:Y:S02]  /*4cb0*/  STS [R231], R90 ;  /* 0x0000005ae7007388 */ /* 0x0003e40000000800 */
.L_x_6:
[----:B------:R-:W-:Y:S05]  /*4cc0*/  BSYNC B0 ;  /* 0x0000000000007941 */ /* 0x000fea0003800000 */
.L_x_5:
[----:B------:R-:W-:Y:S01]  /*4cd0*/  BSSY B0, `(.L_x_7) ;  /* 0x0000006000007945 */ /* 0x000fe20003800000 */
[----:B---3--:R-:W-:Y:S01]  /*4ce0*/  FADD R84, R86, R84 ;  /* 0x0000005456547221 */ /* 0x008fe20000000000 */
[----:B0-----:R-:W-:Y:S02]  /*4cf0*/  FADD R85, R87, R85 ;  /* 0x0000005557557221 */ /* 0x001fe40000000000 */
[----:B------:R-:W-:Y:S05]  /*4d00*/  @P0 BRA `(.L_x_8) ;  /* 0x0000000000080947 */ /* 0x000fea0003800000 */
[----:B------:R0:W-:Y:S04]  /*4d10*/  STS [R229], R84 ;  /* 0x00000054e5007388 */ /* 0x0001e80000000800 */
[----:B------:R0:W-:Y:S02]  /*4d20*/  @!P0 STS [R227], R85 ;  /* 0x00000055e3008388 */ /* 0x0001e40000000800 */
.L_x_8:
[----:B------:R-:W-:Y:S05]  /*4d30*/  BSYNC B0 ;  /* 0x0000000000007941 */ /* 0x000fea0003800000 */
.L_x_7:
[----:B------:R-:W3:Y:S04]  /*4d40*/  LDL.64 R114, [R1+0x228] ;  /* 0x0002280001727983 */ /* 0x000ee80000100a00 */
[----:B------:R-:W4:Y:S04]  /*4d50*/  LDL.64 R88, [R1+0x218] ;  /* 0x0002180001587983 */ /* 0x000f280000100a00 */
[----:B------:R-:W5:Y:S04]  /*4d60*/  LDL.64 R118, [R1+0x1d8] ;  /* 0x0001d80001767983 */ /* 0x000f680000100a00 */
[----:B------:R-:W5:Y:S04]  /*4d70*/  LDL.64 R140, [R1+0x200] ;  /* 0x00020000018c7983 */ /* 0x000f680000100a00 */
[----:B------:R-:W5:Y:S04]  /*4d80*/  LDL.64 R126, [R1+0x208] ;  /* 0x00020800017e7983 */ /* 0x000f680000100a00 */
[----:B------:R-:W5:Y:S04]  /*4d90*/  LDL.64 R152, [R1+0x1a8] ;  /* 0x0001a80001987983 */ /* 0x000f680000100a00 */
[----:B------:R-:W5:Y:S01]  /*4da0*/  LDL.64 R124, [R1+0x1f0] ;  /* 0x0001f000017c7983 */ /* 0x000f620000100a00 */
[----:B------:R-:W-:Y:S06]  /*4db0*/  BAR.SYNC.DEFER_BLOCKING 0x0 ;  /* 0x0000000000007b1d */ /* 0x000fec0000010000 */
[----:B-1----:R-:W5:Y:S04]  /*4dc0*/  LDL.64 R90, [R1+0x220] ;  /* 0x00022000015a7983 */ /* 0x002f680000100a00 */
[----:B------:R-:W5:Y:S04]  /*4dd0*/  LDL.64 R110, [R1+0x1f8] ;  /* 0x0001f800016e7983 */ /* 0x000f680000100a00 */
[----:B------:R-:W5:Y:S04]  /*4de0*/  LDL.64 R142, [R1+0x1e0] ;  /* 0x0001e000018e7983 */ /* 0x000f680000100a00 */
[----:B------:R-:W5:Y:S04]  /*4df0*/  LDL.64 R108, [R1+0x1e8] ;  /* 0x0001e800016c7983 */ /* 0x000f680000100a00 */
[----:B------:R-:W0:Y:S04]  /*4e00*/  LDS R11, [R252] ;  /* 0x00000000fc0b7984 */ /* 0x000e280000000800 */
[----:B------:R-:W5:Y:S04]  /*4e10*/  LDL.64 R154, [R1+0x1c8] ;  /* 0x0001c800019a7983 */ /* 0x000f680000100a00 */
[----:B------:R-:W5:Y:S04]  /*4e20*/  LDL.64 R144, [R1+0x1c0] ;  /* 0x0001c00001907983 */ /* 0x000f680000100a00 */
[----:B------:R-:W5:Y:S04]  /*4e30*/  LDL.64 R150, [R1+0x198] ;  /* 0x0001980001967983 */ /* 0x000f680000100a00 */
[----:B------:R-:W5:Y:S04]  /*4e40*/  LDL.64 R204, [R1+0x180] ;  /* 0x0001800001cc7983 */ /* 0x000f680000100a00 */
[----:B--2---:R-:W2:Y:S04]  /*4e50*/  LDL.64 R86, [R1+0x210] ;  /* 0x0002100001567983 */ /* 0x004ea80000100a00 */
[----:B------:R-:W2:Y:S04]  /*4e60*/  LDL.64 R162, [R1+0x178] ;  /* 0x0001780001a27983 */ /* 0x000ea80000100a00 */
[----:B------:R-:W2:Y:S04]  /*4e70*/  LDL.64 R216, [R1+0x150] ;  /* 0x0001500001d87983 */ /* 0x000ea80000100a00 */
[----:B------:R-:W2:Y:S04]  /*4e80*/  LDL.64 R208, [R1+0x148] ;  /* 0x0001480001d07983 */ /* 0x000ea80000100a00 */
[----:B------:R-:W2:Y:S04]  /*4e90*/  LDL.64 R212, [R1+0x118] ;  /* 0x0001180001d47983 */ /* 0x000ea80000100a00 */
[----:B0-----:R-:W0:Y:S04]  /*4ea0*/  SHFL.BFLY PT, R84, R11, 0x4, 0x1f ;  /* 0x0c801f000b547f89 */ /* 0x001e2800000e0000 */
[----:B------:R-:W2:Y:S04]  /*4eb0*/  LDL.64 R242, [R1+0x110] ;  /* 0x0001100001f27983 */ /* 0x000ea80000100a00 */
[----:B------:R-:W2:Y:S04]  /*4ec0*/  LDL.64 R116, [R1+0x230] ;  /* 0x0002300001747983 */ /* 0x000ea80000100a00 */
[----:B------:R-:W2:Y:S01]  /*4ed0*/  LDL.64 R244, [R1+0x120] ;  /* 0x0001200001f47983 */ /* 0x000ea20000100a00 */
[----:B0-----:R-:W-:-:S05]  /*4ee0*/  FADD R84, R11, R84 ;  /* 0x000000540b547221 */ /* 0x001fca0000000000 */
[----:B------:R-:W0:Y:S02]  /*4ef0*/  SHFL.BFLY PT, R11, R84, 0x2, 0x1f ;  /* 0x0c401f00540b7f89 */ /* 0x000e2400000e0000 */
[----:B0-----:R-:W-:-:S05]  /*4f00*/  FADD R11, R84, R11 ;  /* 0x0000000b540b7221 */ /* 0x001fca0000000000 */
[----:B------:R-:W0:Y:S02]  /*4f10*/  SHFL.BFLY PT, R84, R11, 0x1, 0x1f ;  /* 0x0c201f000b547f89 */ /* 0x000e2400000e0000 */
[----:B0-----:R-:W-:-:S05]  /*4f20*/  FADD R11, R11, R84 ;  /* 0x000000540b0b7221 */ /* 0x001fca0000000000 */
[----:B------:R0:W-:Y:S01]  /*4f30*/  @!P1 STS [R252], R11 ;  /* 0x0000000bfc009388 */ /* 0x0001e20000000800 */
[C---:B---3--:R-:W-:Y:S01]  /*4f40*/  IMAD.WIDE R200, R7.reuse, 0x2, R114 ;  /* 0x0000000207c87825 */ /* 0x048fe200078e0272 */
[----:B------:R-:W-:Y:S03]  /*4f50*/  BAR.SYNC.DEFER_BLOCKING 0x0 ;  /* 0x0000000000007b1d */ /* 0x000fe60000010000 */
[----:B----4-:R-:W-:-:S03]  /*4f60*/  IMAD.WIDE R88, R7, 0x2, R88 ;  /* 0x0000000207587825 */ /* 0x010fc600078e0258 */
[----:B------:R-:W3:Y:S01]  /*4f70*/  LDL.64 R114, [R1+0x1d0] ;  /* 0x0001d00001727983 */ /* 0x000ee20000100a00 */
[----:B-----5:R-:W-:-:S04]  /*4f80*/  IMAD.WIDE R118, R7, 0x2, R118 ;  /* 0x0000000207767825 */ /* 0x020fc800078e0276 */
[C---:B------:R-:W-:Y:S02]  /*4f90*/  IMAD.WIDE R84, R7.reuse, 0x2, R126 ;  /* 0x0000000207547825 */ /* 0x040fe400078e027e */
[----:B------:R-:W4:Y:S04]  /*4fa0*/  LDL.64 R126, [R1+0x1b8] ;  /* 0x0001b800017e7983 */ /* 0x000f280000100a00 */
[----:B------:R1:W5:Y:S04]  /*4fb0*/  LDG.E.U16 R199, desc[UR10][R88.64] ;  /* 0x0000000a58c77981 */ /* 0x000368000c1e1500 */
[----:B------:R0:W5:Y:S04]  /*4fc0*/  LDG.E.U16 R146, desc[UR10][R118.64] ;  /* 0x0000000a76927981 */ /* 0x000168000c1e1500 */
[----:B------:R0:W5:Y:S01]  /*4fd0*/  LDG.E.U16 R149, desc[UR10][R84.64] ;  /* 0x0000000a54957981 */ /* 0x000162000c1e1500 */
[----:B-1----:R-:W-:-:S03]  /*4fe0*/  IMAD.WIDE R88, R7, 0x2, R140 ;  /* 0x0000000207587825 */ /* 0x002fc600078e028c */
[----:B------:R-:W5:Y:S01]  /*4ff0*/  LDL.64 R140, [R1+0x1a0] ;  /* 0x0001a000018c7983 */ /* 0x000f620000100a00 */
[----:B0-----:R-:W-:-:S03]  /*5000*/  IMAD.WIDE R118, R7, 0x2, R152 ;  /* 0x0000000207767825 */ /* 0x001fc600078e0298 */
[----:B------:R-:W5:Y:S01]  /*5010*/  LDL.64 R152, [R1+0x160] ;  /* 0x0001600001987983 */ /* 0x000f620000100a00 */
[----:B------:R-:W-:-:S03]  /*5020*/  IMAD.WIDE R84, R7, 0x2, R124 ;  /* 0x0000000207547825 */ /* 0x000fc600078e027c */
[----:B------:R-:W5:Y:S01]  /*5030*/  LDL.64 R124, [R1+0x1b0] ;  /* 0x0001b000017c7983 */ /* 0x000f620000100a00 */
[----:B------:R-:W-:-:S03]  /*5040*/  IMAD.WIDE R90, R7, 0x2, R90 ;  /* 0x00000002075a7825 */ /* 0x000fc600078e025a */
[----:B------:R-:W5:Y:S01]  /*5050*/  LDG.E.U16 R88, desc[UR10][R88.64] ;  /* 0x0000000a58587981 */ /* 0x000f62000c1e1500 */
[----:B------:R-:W-:-:S03]  /*5060*/  IMAD.WIDE R110, R7, 0x2, R110 ;  /* 0x00000002076e7825 */ /* 0x000fc600078e026e */
[----:B------:R0:W5:Y:S01]  /*5070*/  LDG.E.U16 R11, desc[UR10][R90.64] ;  /* 0x0000000a5a0b7981 */ /* 0x000162000c1e1500 */
[----:B------:R-:W-:-:S03]  /*5080*/  IMAD.WIDE R108, R7, 0x2, R108 ;  /* 0x00000002076c7825 */ /* 0x000fc600078e026c */
[----:B------:R1:W5:Y:S04]  /*5090*/  LDG.E.U16 R148, desc[UR10][R110.64] ;  /* 0x0000000a6e947981 */ /* 0x000368000c1e1500 */
[----:B------:R-:W5:Y:S01]  /*50a0*/  LDG.E.U16 R85, desc[UR10][R84.64] ;  /* 0x0000000a54557981 */ /* 0x000f62000c1e1500 */
[----:B0-----:R-:W-:-:S03]  /*50b0*/  IMAD.WIDE R90, R7, 0x2, R142 ;  /* 0x00000002075a7825 */ /* 0x001fc600078e028e */
[----:B------:R-:W5:Y:S01]  /*50c0*/  LDL.64 R142, [R1+0x190] ;  /* 0x00019000018e7983 */ /* 0x000f620000100a00 */
[----:B-1----:R-:W-:-:S03]  /*50d0*/  IMAD.WIDE R110, R7, 0x2, R154 ;  /* 0x00000002076e7825 */ /* 0x002fc600078e029a */
[----:B------:R-:W5:Y:S04]  /*50e0*/  LDL.64 R154, [R1+0x170] ;  /* 0x00017000019a7983 */ /* 0x000f680000100a00 */
[----:B------:R0:W5:Y:S04]  /*50f0*/  LDG.E.U16 R84, desc[UR10][R90.64] ;  /* 0x0000000a5a547981 */ /* 0x000168000c1e1500 */
[----:B------:R-:W5:Y:S01]  /*5100*/  LDG.E.U16 R147, desc[UR10][R108.64] ;  /* 0x0000000a6c937981 */ /* 0x000f62000c1e1500 */
[----:B--2---:R-:W-:-:S03]  /*5110*/  IMAD.WIDE R86, R7, 0x2, R86 ;  /* 0x0000000207567825 */ /* 0x004fc600078e0256 */
[----:B------:R-:W2:Y:S01]  /*5120*/  LDG.E.U16 R200, desc[UR10][R200.64] ;  /* 0x0000000ac8c87981 */ /* 0x000ea2000c1e1500 */
[----:B0-----:R-:W-:-:S03]  /*5130*/  IMAD.WIDE R90, R7, 0x2, R144 ;  /* 0x00000002075a7825 */ /* 0x001fc600078e0290 */
[----:B------:R0:W2:Y:S04]  /*5140*/  LDG.E.U16 R145, desc[UR10][R110.64] ;  /* 0x0000000a6e917981 */ /* 0x0000a8000c1e1500 */
[----:B------:R-:W2:Y:S04]  /*5150*/  LDG.E.U16 R91, desc[UR10][R90.64] ;  /* 0x0000000a5a5b7981 */ /* 0x000ea8000c1e1500 */
[----:B------:R-:W2:Y:S01]  /*5160*/  LDG.E.U16 R86, desc[UR10][R86.64] ;  /* 0x0000000a56567981 */ /* 0x000ea2000c1e1500 */
[----:B0-----:R-:W-:-:S03]  /*5170*/  IMAD.WIDE R110, R7, 0x2, R150 ;  /* 0x00000002076e7825 */ /* 0x001fc600078e0296 */
[----:B------:R-:W2:Y:S01]  /*5180*/  LDL.64 R150, [R1+0x158] ;  /* 0x0001580001967983 */ /* 0x000ea20000100a00 */
[----:B---3--:R-:W-:-:S05]  /*5190*/  IMAD.WIDE R114, R7, 0x2, R114 ;  /* 0x0000000207727825 */ /* 0x008fca00078e0272 */
[----:B------:R5:W3:Y:S01]  /*51a0*/  LDG.E.U16 R89, desc[UR10][R114.64] ;  /* 0x0000000a72597981 */ /* 0x000ae2000c1e1500 */
[----:B----4-:R-:W-:-:S03]  /*51b0*/  IMAD.WIDE R108, R7, 0x2, R126 ;  /* 0x00000002076c7825 */ /* 0x010fc600078e027e */
[----:B------:R-:W4:Y:S04]  /*51c0*/  LDL.64 R126, [R1+0x188] ;  /* 0x00018800017e7983 */ /* 0x000f280000100a00 */
[----:B------:R-:W3:Y:S01]  /*51d0*/  LDG.E.U16 R144, desc[UR10][R108.64] ;  /* 0x0000000a6c907981 */ /* 0x000ee2000c1e1500 */
[----:B-----5:R-:W-:-:S03]  /*51e0*/  IMAD.WIDE R114, R7, 0x2, R140 ;  /* 0x0000000207727825 */ /* 0x020fc600078e028c */
[----:B------:R-:W5:Y:S01]  /*51f0*/  LDL.64 R140, [R1+0x168] ;  /* 0x00016800018c7983 */ /* 0x000f620000100a00 */
[----:B------:R-:W-:-:S03]  /*5200*/  IMAD.WIDE R152, R7, 0x2, R152 ;  /* 0x0000000207987825 */ /* 0x000fc600078e0298 */
[----:B------:R-:W3:Y:S04]  /*5210*/  LDG.E.U16 R87, desc[UR10][R114.64] ;  /* 0x0000000a72577981 */ /* 0x000ee8000c1e1500 */
[----:B------:R-:W3:Y:S01]  /*5220*/  LDG.E.U16 R113, desc[UR10][R152.64] ;  /* 0x0000000a98717981 */ /* 0x000ee2000c1e1500 */
[----:B------:R-:W-:-:S05]  /*5230*/  IMAD.WIDE R124, R7, 0x2, R124 ;  /* 0x00000002077c7825 */ /* 0x000fca00078e027c */
[----:B------:R0:W3:Y:S04]  /*5240*/  LDG.E.U16 R90, desc[UR10][R124.64] ;  /* 0x0000000a7c5a7981 */ /* 0x0000e8000c1e1500 */
[----:B------:R-:W3:Y:S01]  /*5250*/  LDL.64 R152, [R1+0x128] ;  /* 0x0001280001987983 */ /* 0x000ee20000100a00 */
[----:B0-----:R-:W-:-:S03]  /*5260*/  IMAD.WIDE R124, R7, 0x2, R204 ;  /* 0x00000002077c7825 */ /* 0x001fc600078e02cc */
[----:B------:R-:W3:Y:S01]  /*5270*/  LDL.64 R204, [R1+0x140] ;  /* 0x0001400001cc7983 */ /* 0x000ee20000100a00 */
[----:B------:R-:W-:-:S03]  /*5280*/  IMAD.WIDE R108, R7, 0x2, R142 ;  /* 0x00000002076c7825 */ /* 0x000fc600078e028e */
[----:B------:R0:W3:Y:S04]  /*5290*/  LDG.E.U16 R143, desc[UR10][R118.64] ;  /* 0x0000000a768f7981 */ /* 0x0000e8000c1e1500 */
[----:B------:R1:W3:Y:S04]  /*52a0*/  LDG.E.U16 R142, desc[UR10][R110.64] ;  /* 0x0000000a6e8e7981 */ /* 0x0002e8000c1e1500 */
[----:B------:R-:W3:Y:S01]  /*52b0*/  LDG.E.U16 R109, desc[UR10][R108.64] ;  /* 0x0000000a6c6d7981 */ /* 0x000ee2000c1e1500 */
[----:B0-----:R-:W-:-:S03]  /*52c0*/  IMAD.WIDE R118, R7, 0x2, R162 ;  /* 0x0000000207767825 */ /* 0x001fc600078e02a2 */
[----:B------:R-:W3:Y:S01]  /*52d0*/  LDL.64 R162, [R1+0x138] ;  /* 0x0001380001a27983 */ /* 0x000ee20000100a00 */
[----:B-1----:R-:W-:-:S03]  /*52e0*/  IMAD.WIDE R110, R7, 0x2, R154 ;  /* 0x00000002076e7825 */ /* 0x002fc600078e029a */
[----:B------:R-:W3:Y:S04]  /*52f0*/  LDL.64 R154, [R1+0x130] ;  /* 0x00013000019a7983 */ /* 0x000ee80000100a00 */
[----:B------:R0:W3:Y:S04]  /*5300*/  LDG.E.U16 R108, desc[UR10][R124.64] ;  /* 0x0000000a7c6c7981 */ /* 0x0000e8000c1e1500 */
[----:B------:R-:W3:Y:S01]  /*5310*/  LDG.E.U16 R110, desc[UR10][R110.64] ;  /* 0x0000000a6e6e7981 */ /* 0x000ee2000c1e1500 */
[----:B0-----:R-:W-:-:S03]  /*5320*/  IMAD.WIDE R124, R7, 0x2, R216 ;  /* 0x00000002077c7825 */ /* 0x001fc600078e02d8 */
[----:B------:R-:W3:Y:S01]  /*5330*/  LDL.64 R216, [R1+0x108] ;  /* 0x0001080001d87983 */ /* 0x000ee20000100a00 */
[----:B--2---:R-:W-:-:S03]  /*5340*/  IMAD.WIDE R150, R7, 0x2, R150 ;  /* 0x0000000207967825 */ /* 0x004fc600078e0296 */
[----:B------:R-:W2:Y:S01]  /*5350*/  LDG.E.U16 R111, desc[UR10][R124.64] ;  /* 0x0000000a7c6f7981 */ /* 0x000ea2000c1e1500 */
[----:B----4-:R-:W-:-:S04]  /*5360*/  IMAD.WIDE R126, R7, 0x2, R126 ;  /* 0x00000002077e7825 */ /* 0x010fc800078e027e */
[C---:B-----5:R-:W-:Y:S02]  /*5370*/  IMAD.WIDE R114, R7.reuse, 0x2, R140 ;  /* 0x0000000207727825 */ /* 0x060fe400078e028c */
[----:B------:R0:W4:Y:S04]  /*5380*/  LDG.E.U16 R140, desc[UR10][R118.64] ;  /* 0x0000000a768c7981 */ /* 0x000128000c1e1500 */
[----:B------:R-:W5:Y:S01]  /*5390*/  LDG.E.U16 R141, desc[UR10][R126.64] ;  /* 0x0000000a7e8d7981 */ /* 0x000f62000c1e1500 */
[----:B0-----:R-:W-:-:S03]  /*53a0*/  IMAD.WIDE R118, R7, 0x2, R208 ;  /* 0x0000000207767825 */ /* 0x001fc600078e02d0 */
[----:B------:R-:W2:Y:S04]  /*53b0*/  LDL.64 R208, [R1+0x100] ;  /* 0x0001000001d07983 */ /* 0x000ea80000100a00 */
[----:B------:R3:W4:Y:S04]  /*53c0*/  LDG.E.U16 R125, desc[UR10][R118.64] ;  /* 0x0000000a767d7981 */ /* 0x000728000c1e1500 */
[----:B------:R0:W4:Y:S04]  /*53d0*/  LDG.E.U16 R126, desc[UR10][R150.64] ;  /* 0x0000000a967e7981 */ /* 0x000128000c1e1500 */
[----:B------:R1:W4:Y:S01]  /*53e0*/  LDG.E.U16 R127, desc[UR10][R114.64] ;  /* 0x0000000a727f7981 */ /* 0x000322000c1e1500 */
[----:B---3--:R-:W-:-:S04]  /*53f0*/  IMAD.WIDE R118, R7, 0x2, R152 ;  /* 0x0000000207767825 */ /* 0x008fc800078e0298 */
[C---:B0-----:R-:W-:Y:S02]  /*5400*/  IMAD.WIDE R150, R7.reuse, 0x2, R212 ;  /* 0x0000000207967825 */ /* 0x041fe400078e02d4 */
[----:B------:R-:W3:Y:S02]  /*5410*/  LDG.E.U16 R119, desc[UR10][R118.64] ;  /* 0x0000000a76777981 */ /* 0x000ee4000c1e1500 */
[C---:B-1----:R-:W-:Y:S02]  /*5420*/  IMAD.WIDE R114, R7.reuse, 0x2, R204 ;  /* 0x0000000207727825 */ /* 0x042fe400078e02cc */
[----:B------:R-:W5:Y:S02]  /*5430*/  LDL.64 R204, [R1+0xf8] ;  /* 0x0000f80001cc7983 */ /* 0x000f640000100a00 */
[C---:B------:R-:W-:Y:S02]  /*5440*/  IMAD.WIDE R116, R7.reuse, 0x2, R116 ;  /* 0x0000000207747825 */ /* 0x040fe400078e0274 */
[----:B------:R-:W4:Y:S04]  /*5450*/  LDL.64 R212, [R1+0xd0] ;  /* 0x0000d00001d47983 */ /* 0x000f280000100a00 */
[----:B------:R0:W3:Y:S01]  /*5460*/  LDG.E.U16 R118, desc[UR10][R150.64] ;  /* 0x0000000a96767981 */ /* 0x0000e2000c1e1500 */
[----:B------:R-:W-:-:S03]  /*5470*/  IMAD.WIDE R162, R7, 0x2, R162 ;  /* 0x0000000207a27825 */ /* 0x000fc600078e02a2 */
[----:B------:R-:W3:Y:S01]  /*5480*/  LDG.E.U16 R116, desc[UR10][R116.64] ;  /* 0x0000000a74747981 */ /* 0x000ee2000c1e1500 */
[----:B------:R-:W-:-:S03]  /*5490*/  IMAD.WIDE R154, R7, 0x2, R154 ;  /* 0x00000002079a7825 */ /* 0x000fc600078e029a */
[----:B------:R-:W3:Y:S01]  /*54a0*/  LDG.E.U16 R124, desc[UR10][R162.64] ;  /* 0x0000000aa27c7981 */ /* 0x000ee2000c1e1500 */
[----:B0-----:R-:W-:-:S03]  /*54b0*/  IMAD.WIDE R150, R7, 0x2, R242 ;  /* 0x0000000207967825 */ /* 0x001fc600078e02f2 */
[----:B------:R-:W3:Y:S04]  /*54c0*/  LDG.E.U16 R114, desc[UR10][R114.64] ;  /* 0x0000000a72727981 */ /* 0x000ee8000c1e1500 */
[----:B------:R-:W3:Y:S01]  /*54d0*/  LDG.E.U16 R201, desc[UR10][R150.64] ;  /* 0x0000000a96c97981 */ /* 0x000ee2000c1e1500 */
[----:B------:R-:W-:-:S03]  /*54e0*/  IMAD.WIDE R152, R7, 0x2, R244 ;  /* 0x0000000207987825 */ /* 0x000fc600078e02f4 */
[----:B------:R-:W4:Y:S04]  /*54f0*/  LDL.64 R244, [R1+0xe0] ;  /* 0x0000e00001f47983 */ /* 0x000f280000100a00 */
[----:B------:R-:W3:Y:S04]  /*5500*/  LDG.E.U16 R117, desc[UR10][R154.64] ;  /* 0x0000000a9a757981 */ /* 0x000ee8000c1e1500 */
[----:B------:R-:W4:Y:S04]  /*5510*/  LDL.64 R150, [R1+0xf0] ;  /* 0x0000f00001967983 */ /* 0x000f280000100a00 */
[----:B------:R0:W3:Y:S04]  /*5520*/  LDG.E.U16 R115, desc[UR10][R152.64] ;  /* 0x0000000a98737981 */ /* 0x0000e8000c1e1500 */
[----:B------:R-:W3:Y:S01]  /*5530*/  LDL.64 R242, [R1+0x70] ;  /* 0x0000700001f27983 */ /* 0x000ee20000100a00 */
[----:B0-----:R-:W-:-:S03]  /*5540*/  IMAD.WIDE R152, R7, 0x2, R216 ;  /* 0x0000000207987825 */ /* 0x001fc600078e02d8 */
[----:B------:R-:W3:Y:S01]  /*5550*/  LDL.64 R216, [R1+0xa0] ;  /* 0x0000a00001d87983 */ /* 0x000ee20000100a00 */
[----:B--2---:R-:W-:-:S04]  /*5560*/  IMAD.WIDE R154, R7, 0x2, R208 ;  /* 0x00000002079a7825 */ /* 0x004fc800078e02d0 */
[C---:B-----5:R-:W-:Y:S02]  /*5570*/  IMAD.WIDE R162, R7.reuse, 0x2, R204 ;  /* 0x0000000207a27825 */ /* 0x060fe400078e02cc */
[----:B------:R0:W2:Y:S04]  /*5580*/  LDG.E.U16 R204, desc[UR10][R152.64] ;  /* 0x0000000a98cc7981 */ /* 0x0000a8000c1e1500 */
[----:B------:R-:W5:Y:S04]  /*5590*/  LDG.E.U16 R208, desc[UR10][R162.64] ;  /* 0x0000000aa2d07981 */ /* 0x000f68000c1e1500 */
[----:B------:R1:W2:Y:S04]  /*55a0*/  LDG.E.U16 R205, desc[UR10][R154.64] ;  /* 0x0000000a9acd7981 */ /* 0x0002a8000c1e1500 */
[----:B------:R-:W5:Y:S01]  /*55b0*/  LDL.64 R162, [R1+0xb0] ;  /* 0x0000b00001a27983 */ /* 0x000f620000100a00 */
[----:B----4-:R-:W-:-:S05]  /*55c0*/  IMAD.WIDE R150, R7, 0x2, R150 ;  /* 0x0000000207967825 */ /* 0x010fca00078e0296 */
[----:B------:R-:W4:Y:S04]  /*55d0*/  LDG.E.U16 R209, desc[UR10][R150.64] ;  /* 0x0000000a96d17981 */ /* 0x000f28000c1e1500 */
[----:B------:R-:W2:Y:S01]  /*55e0*/  LDL.64 R150, [R1+0xc0] ;  /* 0x0000c00001967983 */ /* 0x000ea20000100a00 */
[----:B0-----:R-:W-:-:S03]  /*55f0*/  IMAD.WIDE R152, R7, 0x2, R244 ;  /* 0x0000000207987825 */ /* 0x001fc600078e02f4 */
[----:B------:R-:W4:Y:S01]  /*5600*/  LDL.64 R244, [R1+0x40] ;  /* 0x0000400001f47983 */ /* 0x000f220000100a00 */
[----:B-1----:R-:W-:-:S03]  /*5610*/  IMAD.WIDE R154, R7, 0x2, R212 ;  /* 0x00000002079a7825 */ /* 0x002fc600078e02d4 */
[----:B------:R-:W4:Y:S04]  /*5620*/  LDG.E.U16 R212, desc[UR10][R152.64] ;  /* 0x0000000a98d47981 */ /* 0x000f28000c1e1500 */
[----:B------:R3:W4:Y:S02]  /*5630*/  LDG.E.U16 R213, desc[UR10][R154.64] ;  /* 0x0000000a9ad57981 */ /* 0x000724000c1e1500 */
[----:B---3--:R-:W-:-:S05]  /*5640*/  IMAD.WIDE R154, R7, 0x2, R216 ;  /* 0x00000002079a7825 */ /* 0x008fca00078e02d8 */
[----:B------:R-:W3:Y:S01]  /*5650*/  LDG.E.U16 R220, desc[UR10][R154.64] ;  /* 0x0000000a9adc7981 */ /* 0x000ee2000c1e1500 */
[----:B-----5:R-:W-:-:S03]  /*5660*/  IMAD.WIDE R152, R7, 0x2, R162 ;  /* 0x0000000207987825 */ /* 0x020fc600078e02a2 */
[----:B------:R-:W5:Y:S04]  /*5670*/  LDL.64 R162, [R1+0xc8] ;  /* 0x0000c80001a27983 */ /* 0x000f680000100a00 */
[----:B------:R0:W3:Y:S04]  /*5680*/  LDG.E.U16 R217, desc[UR10][R152.64] ;  /* 0x0000000a98d97981 */ /* 0x0000e8000c1e1500 */
[----:B------:R-:W0:Y:S01]  /*5690*/  LDL.64 R152, [R1+0x80] ;  /* 0x0000800001987983 */ /* 0x000e220000100a00 */
[----:B--2---:R-:W-:-:S05]  /*56a0*/  IMAD.WIDE R150, R7, 0x2, R150 ;  /* 0x0000000207967825 */ /* 0x004fca00078e0296 */
[----:B------:R1:W2:Y:S04]  /*56b0*/  LDG.E.U16 R216, desc[UR10][R150.64] ;  /* 0x0000000a96d87981 */ /* 0x0002a8000c1e1500 */
[----:B------:R-:W1:Y:S01]  /*56c0*/  LDL.64 R150, [R1+0x90] ;  /* 0x0000900001967983 */ /* 0x000e620000100a00 */
[----:B0-----:R-:W-:-:S05]  /*56d0*/  IMAD.WIDE R152, R7, 0x2, R152 ;  /* 0x0000000207987825 */ /* 0x001fca00078e0298 */
[----:B------:R0:W3:Y:S04]  /*56e0*/  LDG.E.U16 R224, desc[UR10][R152.64] ;  /* 0x0000000a98e07981 */ /* 0x0000e8000c1e1500 */
[----:B------:R-:W0:Y:S01]  /*56f0*/  LDL.64 R152, [R1+0x50] ;  /* 0x0000500001987983 */ /* 0x000e220000100a00 */
[----:B-1----:R-:W-:-:S05]  /*5700*/  IMAD.WIDE R150, R7, 0x2, R150 ;  /* 0x0000000207967825 */ /* 0x002fca00078e0296 */
[----:B------:R1:W3:Y:S04]  /*5710*/  LDG.E.U16 R222, desc[UR10][R150.64] ;  /* 0x0000000a96de7981 */ /* 0x0002e8000c1e1500 */
[----:B------:R-:W1:Y:S01]  /*5720*/  LDL.64 R150, [R1+0x60] ;  /* 0x0000600001967983 */ /* 0x000e620000100a00 */
[----:B0-----:R-:W-:-:S05]  /*5730*/  IMAD.WIDE R152, R7, 0x2, R152 ;  /* 0x0000000207987825 */ /* 0x001fca00078e0298 */
[----:B------:R0:W3:Y:S04]  /*5740*/  LDG.E.U16 R230, desc[UR10][R152.64] ;  /* 0x0000000a98e67981 */ /* 0x0000e8000c1e1500 */
[----:B------:R-:W0:Y:S01]  /*5750*/  LDL.64 R152, [R1+0xd8] ;  /* 0x0000d80001987983 */ /* 0x000e220000100a00 */
[----:B-1----:R-:W-:-:S05]  /*5760*/  IMAD.WIDE R150, R7, 0x2, R150 ;  /* 0x0000000207967825 */ /* 0x002fca00078e0296 */
[----:B------:R1:W3:Y:S04]  /*5770*/  LDG.E.U16 R228, desc[UR10][R150.64] ;  /* 0x0000000a96e47981 */ /* 0x0002e8000c1e1500 */
[----:B------:R-:W1:Y:S01]  /*5780*/  LDL.64 R150, [R1+0xe8] ;  /* 0x0000e80001967983 */ /* 0x000e620000100a00 */
[----:B------:R-:W-:-:S03]  /*5790*/  IMAD.WIDE R154, R7, 0x2, R242 ;  /* 0x00000002079a7825 */ /* 0x000fc600078e02f2 */
[----:B------:R-:W2:Y:S04]  /*57a0*/  LDL.64 R242, [R1+0x98] ;  /* 0x0000980001f27983 */ /* 0x000ea80000100a00 */
[----:B------:R4:W3:Y:S01]  /*57b0*/  LDG.E.U16 R226, desc[UR10][R154.64] ;  /* 0x0000000a9ae27981 */ /* 0x0008e2000c1e1500 */
[----:B0-----:R-:W-:-:S05]  /*57c0*/  IMAD.WIDE R152, R7, 0x2, R152 ;  /* 0x0000000207987825 */ /* 0x001fca00078e0298 */
[----:B------:R-:W3:Y:S04]  /*57d0*/  LDG.E.U16 R236, desc[UR10][R152.64] ;  /* 0x0000000a98ec7981 */ /* 0x000ee8000c1e1500 */
[----:B------:R-:W3:Y:S01]  /*57e0*/  LDL.64 R152, [R1+0xa8] ;  /* 0x0000a80001987983 */ /* 0x000ee20000100a00 */
[----:B-1----:R-:W-:-:S05]  /*57f0*/  IMAD.WIDE R150, R7, 0x2, R150 ;  /* 0x0000000207967825 */ /* 0x002fca00078e0296 */
[----:B------:R-:W3:Y:S04]  /*5800*/  LDG.E.U16 R234, desc[UR10][R150.64] ;  /* 0x0000000a96ea7981 */ /* 0x000ee8000c1e1500 */
[----:B------:R-:W3:Y:S01]  /*5810*/  LDL.64 R150, [R1+0xb8] ;  /* 0x0000b80001967983 */ /* 0x000ee20000100a00 */
[----:B----4-:R-:W-:-:S03]  /*5820*/  IMAD.WIDE R154, R7, 0x2, R244 ;  /* 0x00000002079a7825 */ /* 0x010fc600078e02f4 */
[----:B------:R-:W4:Y:S04]  /*5830*/  LDL.64 R244, [R1+0x68] ;  /* 0x0000680001f47983 */ /* 0x000f280000100a00 */
[----:B------:R5:W4:Y:S02]  /*5840*/  LDG.E.U16 R232, desc[UR10][R154.64] ;  /* 0x0000000a9ae87981 */ /* 0x000b24000c1e1500 */
[C---:B-----5:R-:W-:Y:S02]  /*5850*/  IMAD.WIDE R154, R7.reuse, 0x2, R162 ;  /* 0x00000002079a7825 */ /* 0x060fe400078e02a2 */
[----:B------:R-:W5:Y:S04]  /*5860*/  LDL.64 R162, [R1+0x38] ;  /* 0x0000380001a27983 */ /* 0x000f680000100a00 */
[----:B------:R2:W5:Y:S02]  /*5870*/  LDG.E.U16 R238, desc[UR10][R154.64] ;  /* 0x0000000a9aee7981 */ /* 0x000564000c1e1500 */
[----:B--2---:R-:W-:-:S05]  /*5880*/  IMAD.WIDE R154, R7, 0x2, R242 ;  /* 0x00000002079a7825 */ /* 0x004fca00078e02f2 */
[----:B------:R4:W2:Y:S01]  /*5890*/  LDG.E.U16 R243, desc[UR10][R154.64] ;  /* 0x0000000a9af37981 */ /* 0x0008a2000c1e1500 */
[----:B---3--:R-:W-:-:S05]  /*58a0*/  IMAD.WIDE R152, R7, 0x2, R152 ;  /* 0x0000000207987825 */ /* 0x008fca00078e0298 */
[----:B------:R0:W3:Y:S04]  /*58b0*/  LDG.E.U16 R242, desc[UR10][R152.64] ;  /* 0x0000000a98f27981 */ /* 0x0000e8000c1e1500 */
[----:B------:R-:W0:Y:S01]  /*58c0*/  LDL.64 R152, [R1+0x78] ;  /* 0x0000780001987983 */ /* 0x000e220000100a00 */
[----:B------:R-:W-:-:S05]  /*58d0*/  IMAD.WIDE R150, R7, 0x2, R150 ;  /* 0x0000000207967825 */ /* 0x000fca00078e0296 */
[----:B------:R1:W2:Y:S04]  /*58e0*/  LDG.E.U16 R240, desc[UR10][R150.64] ;  /* 0x0000000a96f07981 */ /* 0x0002a8000c1e1500 */
[----:B------:R-:W1:Y:S01]  /*58f0*/  LDL.64 R150, [R1+0x88] ;  /* 0x0000880001967983 */ /* 0x000e620000100a00 */
[----:B----4-:R-:W-:-:S05]  /*5900*/  IMAD.WIDE R154, R7, 0x2, R244 ;  /* 0x00000002079a7825 */ /* 0x010fca00078e02f4 */
[----:B------:R5:W4:Y:S01]  /*5910*/  LDG.E.U16 R244, desc[UR10][R154.64] ;  /* 0x0000000a9af47981 */ /* 0x000b22000c1e1500 */
[----:B0-----:R-:W-:-:S05]  /*5920*/  IMAD.WIDE R152, R7, 0x2, R152 ;  /* 0x0000000207987825 */ /* 0x001fca00078e0298 */
[----:B------:R0:W4:Y:S04]  /*5930*/  LDG.E.U16 R246, desc[UR10][R152.64] ;  /* 0x0000000a98f67981 */ /* 0x000128000c1e1500 */
[----:B------:R-:W0:Y:S01]  /*5940*/  LDL.64 R152, [R1+0x48] ;  /* 0x0000480001987983 */ /* 0x000e220000100a00 */
[----:B-1----:R-:W-:-:S05]  /*5950*/  IMAD.WIDE R150, R7, 0x2, R150 ;  /* 0x0000000207967825 */ /* 0x002fca00078e0296 */
[----:B------:R1:W4:Y:S04]  /*5960*/  LDG.E.U16 R245, desc[UR10][R150.64] ;  /* 0x0000000a96f57981 */ /* 0x000328000c1e1500 */
[----:B------:R-:W1:Y:S01]  /*5970*/  LDL.64 R150, [R1+0x58] ;  /* 0x0000580001967983 */ /* 0x000e620000100a00 */
[----:B-----5:R-:W-:-:S03]  /*5980*/  IMAD.WIDE R154, R7, 0x2, R162 ;  /* 0x00000002079a7825 */ /* 0x020fc600078e02a2 */
[----:B------:R-:W-:Y:S04]  /*5990*/  LDS R163, [R223] ;  /* 0x00000000dfa37984 */ /* 0x000fe80000000800 */
[----:B------:R5:W4:Y:S04]  /*59a0*/  LDG.E.U16 R154, desc[UR10][R154.64] ;  /* 0x0000000a9a9a7981 */ /* 0x000b28000c1e1500 */
[----:B------:R-:W-:Y:S01]  /*59b0*/  LDS R162, [R221] ;  /* 0x00000000dda27984 */ /* 0x000fe20000000800 */
[----:B0-----:R-:W-:-:S06]  /*59c0*/  IMAD.WIDE R152, R7, 0x2, R152 ;  /* 0x0000000207987825 */ /* 0x001fcc00078e0298 */
[----:B------:R-:W4:Y:S01]  /*59d0*/  LDG.E.U16 R152, desc[UR10][R152.64] ;  /* 0x0000000a98987981 */ /* 0x000f22000c1e1500 */
[----:B-1----:R-:W-:-:S06]  /*59e0*/  IMAD.WIDE R150, R7, 0x2, R150 ;  /* 0x0000000207967825 */ /* 0x002fcc00078e0296 */
[----:B------:R0:W4:Y:S01]  /*59f0*/  LDG.E.U16 R150, desc[UR10][R150.64] ;  /* 0x0000000a96967981 */ /* 0x000122000c1e1500 */
[----:B-----5:R-:W1:Y:S03]  /*5a00*/  S2R R155, SR_TID.X ;  /* 0x00000000009b7919 */ /* 0x020e660000002100 */
[----:B0-----:R-:W0:Y:S04]  /*5a10*/  LDS R151, [R164] ;  /* 0x00000000a4977984 */ /* 0x001e280000000800 */
[----:B------:R-:W-:Y:S01]  /*5a20*/  LDS R164, [R225] ;  /* 0x00000000e1a47984 */ /* 0x000fe20000000800 */
[----:B------:R-:W-:Y:S01]  /*5a30*/  BAR.SYNC.DEFER_BLOCKING 0x0 ;  /* 0x0000000000007b1d */ /* 0x000fe20000010000 */
[----:B------:R-:W-:-:S02]  /*5a40*/  F2FP.F16.F32.PACK_AB R76, R83, R76 ;  /* 0x0000004c534c723e */ /* 0x000fc400000000ff */
[----:B------:R-:W-:Y:S02]  /*5a50*/  F2FP.F16.F32.PACK_AB R77, R77, R82 ;  /* 0x000000524d4d723e */ /* 0x000fe400000000ff */
[----:B------:R-:W-:Y:S02]  /*5a60*/  F2FP.F16.F32.PACK_AB R78, R78, R81 ;  /* 0x000000514e4e723e */ /* 0x000fe400000000ff */
[----:B------:R-:W-:Y:S01]  /*5a70*/  F2FP.F16.F32.PACK_AB R79, R79, R80 ;  /* 0x000000504f4f723e */ /* 0x000fe200000000ff */
[----:B------:R1:W-:Y:S04]  /*5a80*/  STS.U16 [R5+UR8], R116 ;  /* 0x0000007405007988 */ /* 0x0003e80008000408 */
[----:B------:R5:W-:Y:S01]  /*5a90*/  STS.U16 [R5+UR8+0x400], R11 ;  /* 0x0004000b05007988 */ /* 0x000be20008000408 */
[----:B-1----:R-:W-:-:S02]  /*5aa0*/  LOP3.LUT R116, R155, 0x7, RZ, 0xc0, !PT ;  /* 0x000000079b747812 */ /* 0x002fc400078ec0ff */
[----:B-----5:R-:W-:-:S03]  /*5ab0*/  LOP3.LUT R11, R155, 0xe0, RZ, 0xc0, !PT ;  /* 0x000000e09b0b7812 */ /* 0x020fc600078ec0ff */
[----:B------:R-:W-:Y:S02]  /*5ac0*/  IMAD.SHL.U32 R153, R116, 0x10, RZ ;  /* 0x0000001074997824 */ /* 0x000fe400078e00ff */
[----:B0-----:R-:W-:Y:S01]  /*5ad0*/  FFMA R198, R112, R198, R151 ;  /* 0x000000c670c67223 */ /* 0x001fe20000000097 */
[----:B------:R-:W-:Y:S01]  /*5ae0*/  LOP3.LUT R151, R155, 0x1f, RZ, 0xc0, !PT ;  /* 0x0000001f9b977812 */ /* 0x000fe200078ec0ff */
[--C-:B------:R-:W-:Y:S01]  /*5af0*/  IMAD R116, R116, 0x4, R11.reuse ;  /* 0x0000000474747824 */ /* 0x100fe200078e020b */
[----:B------:R-:W-:Y:S02]  /*5b00*/  SHF.R.U32.HI R11, RZ, 0x1, R11 ;  /* 0x00000001ff0b7819 */ /* 0x000fe4000001160b */
[----:B------:R-:W-:Y:S02]  /*5b10*/  LEA R151, R151, UR8, 0x7 ;  /* 0x0000000897977c11 */ /* 0x000fe4000f8e38ff */
[----:B------:R-:W-:Y:S01]  /*5b20*/  LOP3.LUT R11, R153, R11, RZ, 0x3c, !PT ;  /* 0x0000000b990b7212 */ /* 0x000fe200078e3cff */
[----:B------:R-:W-:Y:S04]  /*5b30*/  STS.U16 [R5+UR8+0x800], R86 ;  /* 0x0008005605007988 */ /* 0x000fe80008000408 */
[----:B------:R-:W-:Y:S01]  /*5b40*/  IMAD.IADD R151, R11, 0x1, R151 ;  /* 0x000000010b977824 */ /* 0x000fe200078e0297 */
[----:B------:R-:W-:Y:S01]  /*5b50*/  STS.U16 [R5+UR8+0xc00], R88 ;  /* 0x000c005805007988 */ /* 0x000fe20008000408 */
[----:B------:R-:W-:-:S03]  /*5b60*/  SHF.L.U32 R11, R155, 0x7, RZ ;  /* 0x000000079b0b7819 */ /* 0x000fc600000006ff */
        /* <DEDUP_REMOVED lines=51> */
[----:B--2---:R-:W-:Y:S04]  /*5ea0*/  STS.U16 [R247+UR8+0x5e00], R240 ;  /* 0x005e00f0f7007988 */ /* 0x004fe80008000408 */
[----:B---3--:R-:W-:Y:S04]  /*5eb0*/  STS.U16 [R247+UR8+0x6200], R242 ;  /* 0x006200f2f7007988 */ /* 0x008fe80008000408 */
[----:B------:R-:W-:Y:S04]  /*5ec0*/  STS.U16 [R247+UR8+0x6600], R243 ;  /* 0x006600f3f7007988 */ /* 0x000fe80008000408 */
[----:B----4-:R-:W-:Y:S04]  /*5ed0*/  STS.U16 [R247+UR8+0x6a00], R245 ;  /* 0x006a00f5f7007988 */ /* 0x010fe80008000408 */
[----:B------:R-:W-:Y:S04]  /*5ee0*/  STS.U16 [R247+UR8+0x6e00], R246 ;  /* 0x006e00f6f7007988 */ /* 0x000fe80008000408 */
[----:B------:R-:W-:Y:S04]  /*5ef0*/  STS.U16 [R247+UR8+0x7200], R244 ;  /* 0x007200f4f7007988 */ /* 0x000fe80008000408 */
[----:B------:R-:W-:Y:S04]  /*5f00*/  STS.U16 [R247+UR8+0x7600], R150 ;  /* 0x00760096f7007988 */ /* 0x000fe80008000408 */
[----:B------:R1:W-:Y:S04]  /*5f10*/  STS.U16 [R247+UR8+0x7a00], R152 ;  /* 0x007a0098f7007988 */ /* 0x0003e80008000408 */
[----:B------:R2:W-:Y:S04]  /*5f20*/  STS.U16 [R247+UR8+0x7e00], R154 ;  /* 0x007e009af7007988 */ /* 0x0005e80008000408 */
[----:B------:R3:W-:Y:S01]  /*5f30*/  STSM.16.M88.4 [R151+0xc000], R76 ;  /* 0x00c0004c97007844 */ /* 0x0007e20000000200 */
[----:B------:R-:W-:-:S04]  /*5f40*/  LOP3.LUT R11, R153, 0x780, R11, 0xf8, !PT ;  /* 0x00000780990b7812 */ /* 0x000fc800078ef80b */
[----:B------:R-:W-:Y:S01]  /*5f50*/  LOP3.LUT R11, R11, 0x10, R155, 0x78, !PT ;  /* 0x000000100b0b7812 */ /* 0x000fe200078e789b */
[----:B------:R-:W-:Y:S01]  /*5f60*/  BAR.SYNC.DEFER_BLOCKING 0x0 ;  /* 0x0000000000007b1d */ /* 0x000fe20000010000 */
[----:B------:R-:W-:-:S05]  /*5f70*/  IMAD.SHL.U32 R155, R155, 0x2, RZ ;  /* 0x000000029b9b7824 */ /* 0x000fca00078e00ff */
[----:B------:R-:W-:-:S05]  /*5f80*/  LOP3.LUT R153, R153, 0x30, R155, 0x78, !PT ;  /* 0x0000003099997812 */ /* 0x000fca00078e789b */
[----:B------:R-:W-:Y:S01]  /*5f90*/  IMAD.U32 R116, R116, 0x20, R153 ;  /* 0x0000002074747824 */ /* 0x000fe200078e0099 */
[----:B------:R-:W-:Y:S04]  /*5fa0*/  LDSM.16.M88.4 R108, [R11+UR8+0xc000] ;  /* 0x00c000080b6c783b */ /* 0x000fe80008000200 */
[----:B------:R-:W4:Y:S04]  /*5fb0*/  LDSM.16.M88.4 R76, [R116+UR8] ;  /* 0x00000008744c783b */ /* 0x000f280008000200 */
[----:B------:R-:W5:Y:S04]  /*5fc0*/  LDSM.16.M88.4 R88, [R116+UR8+0x2000] ;  /* 0x002000087458783b */ /* 0x000f680008000200 */
[----:B------:R-:W5:Y:S04]  /*5fd0*/  LDSM.16.M88.4 R84, [R116+UR8+0x4000] ;  /* 0x004000087454783b */ /* 0x000f680008000200 */
[----:B------:R-:W5:Y:S04]  /*5fe0*/  LDSM.16.M88.4 R80, [R116+UR8+0x6000] ;  /* 0x006000087450783b */ /* 0x000f680008000200 */
[----:B------:R-:W5:Y:S01]  /*5ff0*/  LDSM.16.M88.4 R124, [R11+UR8+0xc800] ;  /* 0x00c800080b7c783b */ /* 0x000f620008000200 */
[C---:B0-----:R-:W-:Y:S01]  /*6000*/  FMUL R140, R112.reuse, R100 ;  /* 0x00000064708c7220 */ /* 0x041fe20000400000 */
[----:B------:R-:W-:Y:S01]  /*6010*/  LOP3.LUT R100, R11, 0x20, RZ, 0x3c, !PT ;  /* 0x000000200b647812 */ /* 0x000fe200078e3cff */
[C---:B-1----:R-:W-:Y:S01]  /*6020*/  FMUL R152, R112.reuse, R92 ;  /* 0x0000005c70987220 */ /* 0x042fe20000400000 */
[----:B------:R-:W-:Y:S01]  /*6030*/  FMUL R153, R112, R93 ;  /* 0x0000005d70997220 */ /* 0x000fe20000400000 */
[C---:B--2---:R-:W-:Y:S01]  /*6040*/  FMUL R154, R8.reuse, R94 ;  /* 0x0000005e089a7220 */ /* 0x044fe20000400000 */
[----:B------:R-:W-:Y:S01]  /*6050*/  FMUL R155, R8, R95 ;  /* 0x0000005f089b7220 */ /* 0x000fe20000400000 */
[----:B------:R-:W-:Y:S01]  /*6060*/  FMUL R141, R112, R101 ;  /* 0x00000065708d7220 */ /* 0x000fe20000400000 */
[C---:B------:R-:W-:Y:S01]  /*6070*/  FMUL R142, R8.reuse, R102 ;  /* 0x00000066088e7220 */ /* 0x040fe20000400000 */
[----:B------:R-:W-:Y:S01]  /*6080*/  FMUL R143, R8, R103 ;  /* 0x00000067088f7220 */ /* 0x000fe20000400000 */
[----:B------:R-:W0:Y:S01]  /*6090*/  LDSM.16.M88.4 R92, [R100+UR8+0xc000] ;  /* 0x00c00008645c783b */ /* 0x000e220008000200 */
[C---:B------:R-:W-:Y:S01]  /*60a0*/  FMUL R148, R112.reuse, R104 ;  /* 0x0000006870947220 */ /* 0x040fe20000400000 */
[----:B------:R-:W-:Y:S01]  /*60b0*/  FMUL R149, R112, R105 ;  /* 0x0000006970957220 */ /* 0x000fe20000400000 */
[C---:B------:R-:W-:Y:S01]  /*60c0*/  FMUL R150, R8.reuse, R106 ;  /* 0x0000006a08967220 */ /* 0x040fe20000400000 */
[----:B---3--:R-:W-:Y:S01]  /*60d0*/  FMUL R151, R8, R107 ;  /* 0x0000006b08977220 */ /* 0x008fe20000400000 */
[C---:B------:R-:W-:Y:S01]  /*60e0*/  FMUL R96, R112.reuse, R96 ;  /* 0x0000006070607220 */ /* 0x040fe20000400000 */
[----:B------:R-:W-:Y:S01]  /*60f0*/  FMUL R97, R112, R97 ;  /* 0x0000006170617220 */ /* 0x000fe20000400000 */
[C---:B------:R-:W-:Y:S01]  /*6100*/  FMUL R98, R8.reuse, R98 ;  /* 0x0000006208627220 */ /* 0x040fe20000400000 */
[----:B------:R-:W-:Y:S01]  /*6110*/  FMUL R99, R8, R99 ;  /* 0x0000006308637220 */ /* 0x000fe20000400000 */
[----:B------:R-:W1:Y:S01]  /*6120*/  LDSM.16.M88.4 R100, [R100+UR8+0xc800] ;  /* 0x00c800086464783b */ /* 0x000e620008000200 */
[C---:B------:R-:W-:Y:S01]  /*6130*/  FMUL R104, R9.reuse, R120 ;  /* 0x0000007809687220 */ /* 0x040fe20000400000 */
[C---:B------:R-:W-:Y:S01]  /*6140*/  FMUL R105, R9.reuse, R121 ;  /* 0x0000007909697220 */ /* 0x040fe20000400000 */
[C---:B------:R-:W-:Y:S01]  /*6150*/  FMUL R106, R10.reuse, R122 ;  /* 0x0000007a0a6a7220 */ /* 0x040fe20000400000 */
[C---:B------:R-:W-:Y:S01]  /*6160*/  FMUL R107, R10.reuse, R123 ;  /* 0x0000007b0a6b7220 */ /* 0x040fe20000400000 */
[----:B----4-:R-:W-:Y:S01]  /*6170*/  HMMA.16816.F32 R140, R108, R76, R140 ;  /* 0x0000004c6c8c723c */ /* 0x010fe2000000188c */
[C---:B------:R-:W-:Y:S01]  /*6180*/  FMUL R112, R9.reuse, R132 ;  /* 0x0000008409707220 */ /* 0x040fe20000400000 */
[----:B------:R-:W-:Y:S01]  /*6190*/  FMUL R113, R9, R133 ;  /* 0x0000008509717220 */ /* 0x000fe20000400000 */
[C---:B------:R-:W-:Y:S01]  /*61a0*/  FMUL R114, R10.reuse, R134 ;  /* 0x000000860a727220 */ /* 0x040fe20000400000 */
[----:B------:R-:W-:-:S02]  /*61b0*/  FMUL R115, R10, R135 ;  /* 0x000000870a737220 */ /* 0x000fc40000400000 */
[C---:B-----5:R-:W-:Y:S01]  /*61c0*/  HMMA.16816.F32 R148, R108.reuse, R88, R148 ;  /* 0x000000586c94723c */ /* 0x060fe20000001894 */
[C---:B------:R-:W-:Y:S01]  /*61d0*/  FMUL R136, R9.reuse, R136 ;  /* 0x0000008809887220 */ /* 0x040fe20000400000 */
[C---:B------:R-:W-:Y:S01]  /*61e0*/  FMUL R137, R9.reuse, R137 ;  /* 0x0000008909897220 */ /* 0x040fe20000400000 */
[C---:B------:R-:W-:Y:S01]  /*61f0*/  FMUL R138, R10.reuse, R138 ;  /* 0x0000008a0a8a7220 */ /* 0x040fe20000400000 */
[C---:B------:R-:W-:Y:S02]  /*6200*/  FMUL R139, R10.reuse, R139 ;  /* 0x0000008b0a8b7220 */ /* 0x040fe40000400000 */
[C---:B------:R-:W-:Y:S06]  /*6210*/  HMMA.16816.F32 R152, R108.reuse, R84, R152 ;  /* 0x000000546c98723c */ /* 0x040fec0000001898 */
[----:B------:R-:W-:Y:S07]  /*6220*/  HMMA.16816.F32 R96, R108, R80, R96 ;  /* 0x000000506c60723c */ /* 0x000fee0000001860 */
[C---:B------:R-:W-:Y:S01]  /*6230*/  FMUL R108, R9.reuse, R128 ;  /* 0x00000080096c7220 */ /* 0x040fe20000400000 */
[----:B------:R-:W-:Y:S01]  /*6240*/  FMUL R109, R9, R129 ;  /* 0x00000081096d7220 */ /* 0x000fe20000400000 */
[C---:B------:R-:W-:Y:S01]  /*6250*/  FMUL R110, R10.reuse, R130 ;  /* 0x000000820a6e7220 */ /* 0x040fe20000400000 */
[----:B------:R-:W-:Y:S01]  /*6260*/  FMUL R111, R10, R131 ;  /* 0x000000830a6f7220 */ /* 0x000fe20000400000 */
[----:B------:R-:W-:Y:S01]  /*6270*/  HMMA.16816.F32 R104, R124, R76, R104 ;  /* 0x0000004c7c68723c */ /* 0x000fe20000001868 */
[----:B------:R-:W-:-:S05]  /*6280*/  LOP3.LUT R144, R11, 0x40, RZ, 0x3c, !PT ;  /* 0x000000400b907812 */ /* 0x000fca00078e3cff */
[C---:B------:R-:W-:Y:S01]  /*6290*/  HMMA.16816.F32 R108, R124.reuse, R88, R108 ;  /* 0x000000587c6c723c */ /* 0x040fe2000000186c */
[----:B------:R-:W-:Y:S01]  /*62a0*/  LOP3.LUT R76, R116, 0x40, RZ, 0x3c, !PT ;  /* 0x00000040744c7812 */ /* 0x000fe200078e3cff */
[----:B------:R-:W2:Y:S04]  /*62b0*/  S2R R201, SR_CTAID.X ;  /* 0x0000000000c97919 */ /* 0x000ea80000002500 */
[C---:B------:R-:W-:Y:S01]  /*62c0*/  HMMA.16816.F32 R112, R124.reuse, R84, R112 ;  /* 0x000000547c70723c */ /* 0x040fe20000001870 */
[----:B------:R-:W-:Y:S01]  /*62d0*/  LDSM.16.M88.4 R116, [R144+UR8+0xc000] ;  /* 0x00c000089074783b */ /* 0x000fe20008000200 */
[----:B------:R-:W-:Y:S01]  /*62e0*/  LOP3.LUT R11, R11, 0x60, RZ, 0x3c, !PT ;  /* 0x000000600b0b7812 */ /* 0x000fe200078e3cff */
[----:B------:R-:W3:Y:S02]  /*62f0*/  LDC R88, c[0x0][0x264] ;  /* 0x00009900ff587b82 */ /* 0x000ee40000000800 */
[----:B------:R-:W4:Y:S01]  /*6300*/  LDSM.16.M88.4 R120, [R76+UR8] ;  /* 0x000000084c78783b */ /* 0x000f220008000200 */
[----:B------:R-:W-:Y:S03]  /*6310*/  HMMA.16816.F32 R124, R124, R80, R136 ;  /* 0x000000507c7c723c */ /* 0x000fe60000001888 */
[----:B------:R-:W5:Y:S04]  /*6320*/  LDSM.16.M88.4 R128, [R76+UR8+0x2000] ;  /* 0x002000084c80783b */ /* 0x000f680008000200 */
[----:B------:R-:W3:Y:S04]  /*6330*/  LDSM.16.M88.4 R132, [R76+UR8+0x4000] ;  /* 0x004000084c84783b */ /* 0x000ee80008000200 */
[----:B------:R-:W3:Y:S04]  /*6340*/  LDSM.16.M88.4 R136, [R76+UR8+0x6000] ;  /* 0x006000084c88783b */ /* 0x000ee80008000200 */
[----:B------:R-:W3:Y:S01]  /*6350*/  LDSM.16.M88.4 R144, [R144+UR8+0xc800] ;  /* 0x00c800089090783b */ /* 0x000ee20008000200 */
[C---:B0-----:R-:W-:Y:S06]  /*6360*/  HMMA.16816.F32 R140, R92.reuse, R78, R140 ;  /* 0x0000004e5c8c723c */ /* 0x041fec000000188c */
[C---:B------:R-:W-:Y:S06]  /*6370*/  HMMA.16816.F32 R148, R92.reuse, R90, R148 ;  /* 0x0000005a5c94723c */ /* 0x040fec0000001894 */
[C---:B------:R-:W-:Y:S06]  /*6380*/  HMMA.16816.F32 R152, R92.reuse, R86, R152 ;  /* 0x000000565c98723c */ /* 0x040fec0000001898 */
[----:B------:R-:W-:Y:S06]  /*6390*/  HMMA.16816.F32 R96, R92, R82, R96 ;  /* 0x000000525c60723c */ /* 0x000fec0000001860 */
[C---:B-1----:R-:W-:Y:S01]  /*63a0*/  HMMA.16816.F32 R104, R100.reuse, R78, R104 ;  /* 0x0000004e6468723c */ /* 0x042fe20000001868 */
[----:B------:R-:W0:Y:S05]  /*63b0*/  LDSM.16.M88.4 R76, [R11+UR8+0xc000] ;  /* 0x00c000080b4c783b */ /* 0x000e2a0008000200 */
[C---:B------:R-:W-:Y:S06]  /*63c0*/  HMMA.16816.F32 R108, R100.reuse, R90, R108 ;  /* 0x0000005a646c723c */ /* 0x040fec000000186c */
[C---:B------:R-:W-:Y:S06]  /*63d0*/  HMMA.16816.F32 R112, R100.reuse, R86, R112 ;  /* 0x000000566470723c */ /* 0x040fec0000001870 */
[----:B------:R-:W-:Y:S01]  /*63e0*/  HMMA.16816.F32 R124, R100, R82, R124 ;  /* 0x00000052647c723c */ /* 0x000fe2000000187c */
[----:B------:R1:W0:Y:S01]  /*63f0*/  LDSM.16.M88.4 R80, [R11+UR8+0xc800] ;  /* 0x00c800080b50783b */ /* 0x0002220008000200 */
[----:B--2---:R-:W-:-:S04]  /*6400*/  IMAD.SHL.U32 R201, R201, 0x20, RZ ;  /* 0x00000020c9c97824 */ /* 0x004fc800078e00ff */
[C---:B----4-:R-:W-:Y:S01]  /*6410*/  HMMA.16816.F32 R140, R116.reuse, R120, R140 ;  /* 0x00000078748c723c */ /* 0x050fe2000000188c */
[----:B-1----:R-:W1:Y:S05]  /*6420*/  LDC R11, c[0x0][0x254] ;  /* 0x00009500ff0b7b82 */ /* 0x002e6a0000000800 */
[C---:B-----5:R-:W-:Y:S06]  /*6430*/  HMMA.16816.F32 R148, R116.reuse, R128, R148 ;  /* 0x000000807494723c */ /* 0x060fec0000001894 */
[C---:B---3--:R-:W-:Y:S06]  /*6440*/  HMMA.16816.F32 R152, R116.reuse, R132, R152 ;  /* 0x000000847498723c */ /* 0x048fec0000001898 */
[----:B------:R-:W-:Y:S06]  /*6450*/  HMMA.16816.F32 R96, R116, R136, R96 ;  /* 0x000000887460723c */ /* 0x000fec0000001860 */
[C---:B------:R-:W-:Y:S06]  /*6460*/  HMMA.16816.F32 R84, R144.reuse, R120, R104 ;  /* 0x000000789054723c */ /* 0x040fec0000001868 */
[C---:B------:R-:W-:Y:S06]  /*6470*/  HMMA.16816.F32 R108, R144.reuse, R128, R108 ;  /* 0x00000080906c723c */ /* 0x040fec000000186c */
[C---:B------:R-:W-:Y:S06]  /*6480*/  HMMA.16816.F32 R112, R144.reuse, R132, R112 ;  /* 0x000000849070723c */ /* 0x040fec0000001870 */
[----:B------:R-:W-:Y:S01]  /*6490*/  HMMA.16816.F32 R124, R144, R136, R124 ;  /* 0x00000088907c723c */ /* 0x000fe2000000187c */
[----:B------:R-:W-:Y:S01]  /*64a0*/  UIADD3 UR4, UR4, 0x40, URZ ;  /* 0x0000004004047890 */ /* 0x000fe2000fffe03f */
[----:B------:R-:W-:-:S05]  /*64b0*/  VIADD R201, R201, 0x20 ;  /* 0x00000020c9c97836 */ /* 0x000fca0000000000 */
[----:B------:R-:W-:Y:S01]  /*64c0*/  ISETP.LE.AND P2, PT, R201, UR4, PT ;  /* 0x00000004c9007c0c */ /* 0x000fe2000bf43270 */
[----:B0-----:R-:W-:Y:S01]  /*64d0*/  HMMA.16816.F32 R100, R76, R122, R140 ;  /* 0x0000007a4c64723c */ /* 0x001fe2000000188c */
[----:B------:R-:W-:Y:S01]  /*64e0*/  FFMA R197, R8, R197, R164 ;  /* 0x000000c508c57223 */ /* 0x000fe200000000a4 */
[----:B------:R-:W-:Y:S01]  /*64f0*/  FFMA R196, R9, R196, R163 ;  /* 0x000000c409c47223 */ /* 0x000fe200000000a3 */
[----:B------:R-:W-:-:S03]  /*6500*/  FFMA R165, R10, R165, R162 ;  /* 0x000000a50aa57223 */ /* 0x000fc600000000a2 */
[----:B------:R-:W-:Y:S01]  /*6510*/  HMMA.16816.F32 R104, R76, R130, R148 ;  /* 0x000000824c68723c */ /* 0x000fe20000001894 */
[----:B-1----:R-:W-:Y:S01]  /*6520*/  IMAD R6, R11, 0x40, R6 ;  /* 0x000000400b067824 */ /* 0x002fe200078e0206 */
[----:B------:R-:W-:-:S04]  /*6530*/  LEA R7, R88, R7, 0x6 ;  /* 0x0000000758077211 */ /* 0x000fc800078e30ff */
[----:B------:R-:W-:Y:S01]  /*6540*/  HMMA.16816.F32 R92, R76, R134, R152 ;  /* 0x000000864c5c723c */ /* 0x000fe20000001898 */
[----:B------:R-:W-:Y:S01]  /*6550*/  IMAD.MOV.U32 R8, RZ, RZ, R4 ;  /* 0x000000ffff087224 */ /* 0x000fe200078e0004 */
[----:B------:R-:W-:-:S04]  /*6560*/  MOV R9, R0 ;  /* 0x0000000000097202 */ /* 0x000fc80000000f00 */
[----:B------:R-:W-:Y:S01]  /*6570*/  HMMA.16816.F32 R96, R76, R138, R96 ;  /* 0x0000008a4c60723c */ /* 0x000fe20000001860 */
[----:B------:R-:W-:Y:S02]  /*6580*/  IMAD.MOV.U32 R10, RZ, RZ, R3 ;  /* 0x000000ffff0a7224 */ /* 0x000fe400078e0003 */
[----:B------:R-:W-:-:S03]  /*6590*/  IMAD.MOV.U32 R11, RZ, RZ, R2 ;  /* 0x000000ffff0b7224 */ /* 0x000fc600078e0002 */
[C---:B------:R-:W-:Y:S06]  /*65a0*/  HMMA.16816.F32 R120, R80.reuse, R122, R84 ;  /* 0x0000007a5078723c */ /* 0x040fec0000001854 */
[C---:B------:R-:W-:Y:S06]  /*65b0*/  HMMA.16816.F32 R128, R80.reuse, R130, R108 ;  /* 0x000000825080723c */ /* 0x040fec000000186c */
[C---:B------:R-:W-:Y:S06]  /*65c0*/  HMMA.16816.F32 R132, R80.reuse, R134, R112 ;  /* 0x000000865084723c */ /* 0x040fec0000001870 */
[----:B------:R-:W-:Y:S01]  /*65d0*/  HMMA.16816.F32 R136, R80, R138, R124 ;  /* 0x0000008a5088723c */ /* 0x000fe2000000187c */
[----:B------:R-:W-:-:S08]  /*65e0*/  NOP ;  /* 0x0000000000007918 */ /* 0x000fd00000000000 */
[----:B------:R-:W-:-:S15]  /*65f0*/  @!P2 BRA `(.L_x_9) ;  /* 0xffffffc8009ca947 */ /* 0x000fde000383ffff */
.L_x_0:
[----:B------:R-:W0:Y:S01]  /*6600*/  S2R R5, SR_TID.X ;  /* 0x0000000000057919 */ /* 0x000e220000002100 */
[----:B------:R-:W-:Y:S01]  /*6610*/  FSETP.GEU.AND P4, PT, R197, 1.175494350822287508e-38, PT ;  /* 0x00800000c500780b */ /* 0x000fe20003f8e000 */
[----:B------:R-:W1:Y:S01]  /*6620*/  LDC R68, c[0x0][0x278] ;  /* 0x00009e00ff447b82 */ /* 0x000e620000000800 */
[----:B------:R-:W-:Y:S01]  /*6630*/  FSETP.GEU.AND P5, PT, R196, 1.175494350822287508e-38, PT ;  /* 0x00800000c400780b */ /* 0x000fe20003fae000 */
[----:B------:R-:W2:Y:S01]  /*6640*/  S2R R77, SR_CTAID.X ;  /* 0x00000000004d7919 */ /* 0x000ea20000002500 */
[C---:B------:R-:W-:Y:S01]  /*6650*/  FSETP.GT.AND P2, PT, |R165|.reuse, 8.50705917302346158658e+37, PT ;  /* 0x7e800000a500780b */ /* 0x040fe20003f44200 */
[----:B------:R-:W-:Y:S01]  /*6660*/  ULDC.64 UR6, c[0x0][0x270] ;  /* 0x00009c0000067ab9 */ /* 0x000fe20000000a00 */
[C---:B------:R-:W-:Y:S01]  /*6670*/  FSETP.GEU.AND P1, PT, |R165|.reuse, 1.175494350822287508e-38, PT ;  /* 0x00800000a500780b */ /* 0x040fe20003f2e200 */
[----:B------:R-:W3:Y:S01]  /*6680*/  S2R R108, SR_TID.X ;  /* 0x00000000006c7919 */ /* 0x000ee20000002100 */
[----:B------:R-:W-:Y:S01]  /*6690*/  FSETP.GEU.AND P3, PT, R198, 1.175494350822287508e-38, PT ;  /* 0x00800000c600780b */ /* 0x000fe20003f6e000 */
[----:B------:R-:W4:Y:S01]  /*66a0*/  LDC.64 R70, c[0x0][0x228] ;  /* 0x00008a00ff467b82 */ /* 0x000f220000000a00 */
[----:B------:R-:W-:Y:S01]  /*66b0*/  FSETP.GEU.AND P6, PT, R165, 1.175494350822287508e-38, PT ;  /* 0x00800000a500780b */ /* 0x000fe20003fce000 */
[----:B------:R-:W-:Y:S01]  /*66c0*/  UIMAD UR6, UR9, UR6, URZ ;  /* 0x00000006090672a4 */ /* 0x000fe2000f8e023f */
[----:B------:R-:W-:-:S03]  /*66d0*/  FSEL R14, RZ, -23, P5 ;  /* 0xc1b80000ff0e7808 */ /* 0x000fc60002800000 */
[----:B------:R-:W-:Y:S02]  /*66e0*/  USHF.L.U32 UR5, UR6, 0x1, URZ ;  /* 0x0000000106057899 */ /* 0x000fe4000800063f */
[----:B------:R-:W-:Y:S01]  /*66f0*/  @P2 FMUL R139, R139, 0.25 ;  /* 0x3e8000008b8b2820 */ /* 0x000fe20000400000 */
[----:B------:R-:W-:Y:S01]  /*6700*/  @P2 FMUL R138, R138, 0.25 ;  /* 0x3e8000008a8a2820 */ /* 0x000fe20000400000 */
[----:B------:R-:W-:Y:S01]  /*6710*/  @P2 FMUL R135, R135, 0.25 ;  /* 0x3e80000087872820 */ /* 0x000fe20000400000 */
[----:B------:R-:W-:Y:S01]  /*6720*/  @P2 FMUL R134, R134, 0.25 ;  /* 0x3e80000086862820 */ /* 0x000fe20000400000 */
[----:B------:R-:W-:Y:S01]  /*6730*/  @P2 FMUL R131, R131, 0.25 ;  /* 0x3e80000083832820 */ /* 0x000fe20000400000 */
[----:B------:R-:W-:Y:S01]  /*6740*/  @P2 FMUL R130, R130, 0.25 ;  /* 0x3e80000082822820 */ /* 0x000fe20000400000 */
[----:B------:R-:W-:Y:S01]  /*6750*/  @P2 FMUL R123, R123, 0.25 ;  /* 0x3e8000007b7b2820 */ /* 0x000fe20000400000 */
[----:B------:R-:W-:Y:S01]  /*6760*/  @P2 FMUL R122, R122, 0.25 ;  /* 0x3e8000007a7a2820 */ /* 0x000fe20000400000 */
[----:B------:R-:W-:Y:S01]  /*6770*/  @!P1 FMUL R139, R139, 16777216 ;  /* 0x4b8000008b8b9820 */ /* 0x000fe20000400000 */
[----:B------:R-:W-:Y:S01]  /*6780*/  @!P1 FMUL R138, R138, 16777216 ;  /* 0x4b8000008a8a9820 */ /* 0x000fe20000400000 */
[----:B------:R-:W-:Y:S01]  /*6790*/  @!P1 FMUL R135, R135, 16777216 ;  /* 0x4b80000087879820 */ /* 0x000fe20000400000 */
[----:B------:R-:W-:Y:S01]  /*67a0*/  @!P1 FMUL R134, R134, 16777216 ;  /* 0x4b80000086869820 */ /* 0x000fe20000400000 */
[----:B------:R-:W-:Y:S01]  /*67b0*/  @!P1 FMUL R131, R131, 16777216 ;  /* 0x4b80000083839820 */ /* 0x000fe20000400000 */
[----:B------:R-:W-:Y:S01]  /*67c0*/  @!P1 FMUL R130, R130, 16777216 ;  /* 0x4b80000082829820 */ /* 0x000fe20000400000 */
[----:B0-----:R-:W-:Y:S01]  /*67d0*/  SHF.R.S32.HI R7, RZ, 0x4, R5 ;  /* 0x00000004ff077819 */ /* 0x001fe20000011405 */
[----:B------:R-:W-:Y:S01]  /*67e0*/  @!P1 FMUL R123, R123, 16777216 ;  /* 0x4b8000007b7b9820 */ /* 0x000fe20000400000 */
[----:B------:R-:W-:Y:S01]  /*67f0*/  LOP3.LUT R6, R5, 0xc, RZ, 0xc0, !PT ;  /* 0x0000000c05067812 */ /* 0x000fe200078ec0ff */
[----:B------:R-:W-:Y:S01]  /*6800*/  @!P1 FMUL R122, R122, 16777216 ;  /* 0x4b8000007a7a9820 */ /* 0x000fe20000400000 */
[----:B------:R-:W-:Y:S01]  /*6810*/  SGXT R7, R7, 0x1 ;  /* 0x000000010707781a */ /* 0x000fe20000000200 */
[----:B--2---:R-:W-:Y:S01]  /*6820*/  IMAD.SHL.U32 R77, R77, 0x20, RZ ;  /* 0x000000204d4d7824 */ /* 0x004fe200078e00ff */
[----:B------:R-:W-:-:S02]  /*6830*/  LOP3.LUT R9, R5, 0x3f, RZ, 0xc0, !PT ;  /* 0x0000003f05097812 */ /* 0x000fc400078ec0ff */
[----:B------:R-:W-:Y:S02]  /*6840*/  LOP3.LUT R7, R7, 0x1020, RZ, 0xc0, !PT ;  /* 0x0000102007077812 */ /* 0x000fe400078ec0ff */
[C---:B------:R-:W-:Y:S01]  /*6850*/  LOP3.LUT R10, R5.reuse, 0xe0, RZ, 0xc0, !PT ;  /* 0x000000e0050a7812 */ /* 0x040fe200078ec0ff */
[C---:B------:R-:W-:Y:S01]  /*6860*/  IMAD R8, R6.reuse, 0x80, R9 ;  /* 0x0000008006087824 */ /* 0x040fe200078e0209 */
[C---:B------:R-:W-:Y:S01]  /*6870*/  LOP3.LUT R11, R5.reuse, 0x3, RZ, 0xc0, !PT ;  /* 0x00000003050b7812 */ /* 0x040fe200078ec0ff */
[----:B------:R-:W-:Y:S01]  /*6880*/  IMAD R9, R6, 0x2, R7 ;  /* 0x0000000206097824 */ /* 0x000fe200078e0207 */
[----:B------:R-:W-:Y:S01]  /*6890*/  LOP3.LUT R7, R5, 0xc0, RZ, 0xc0, !PT ;  /* 0x000000c005077812 */ /* 0x000fe200078ec0ff */
[----:B------:R-:W-:Y:S01]  /*68a0*/  IMAD.SHL.U32 R8, R8, 0x8, RZ ;  /* 0x0000000808087824 */ /* 0x000fe200078e00ff */
[----:B---3--:R-:W-:Y:S01]  /*68b0*/  LOP3.LUT R77, R77, 0x1f, R108, 0xf8, !PT ;  /* 0x0000001f4d4d7812 */ /* 0x008fe200078ef86c */
[----:B------:R-:W-:Y:S01]  /*68c0*/  IMAD R10, R11, 0x2, R10 ;  /* 0x000000020b0a7824 */ /* 0x000fe200078e020a */
[----:B------:R-:W-:-:S02]  /*68d0*/  SHF.R.U32.HI R7, RZ, 0x1, R7 ;  /* 0x00000001ff077819 */ /* 0x000fc40000011607 */
[----:B------:R-:W-:Y:S02]  /*68e0*/  LOP3.LUT R11, R5, 0xff, RZ, 0xc0, !PT ;  /* 0x000000ff050b7812 */ /* 0x000fe400078ec0ff */
[----:B------:R-:W-:Y:S01]  /*68f0*/  SHF.L.U32 R6, R10, 0x4, RZ ;  /* 0x000000040a067819 */ /* 0x000fe200000006ff */
[----:B------:R-:W-:Y:S01]  /*6900*/  FMUL R10, R165, 8388608 ;  /* 0x4b000000a50a7820 */ /* 0x000fe20000400000 */
[----:B------:R-:W-:Y:S01]  /*6910*/  LOP3.LUT R7, R8, R7, RZ, 0x3c, !PT ;  /* 0x0000000708077212 */ /* 0x000fe200078e3cff */
[----:B------:R-:W-:Y:S01]  /*6920*/  FMUL R8, R197, 8388608 ;  /* 0x4b000000c5087820 */ /* 0x000fe20000400000 */
[----:B------:R-:W-:Y:S01]  /*6930*/  LOP3.LUT R56, R9, R6, RZ, 0x3c, !PT ;  /* 0x0000000609387212 */ /* 0x000fe200078e3cff */
[----:B------:R-:W-:Y:S01]  /*6940*/  FMUL R9, R196, 8388608 ;  /* 0x4b000000c4097820 */ /* 0x000fe20000400000 */
[----:B------:R-:W-:Y:S01]  /*6950*/  BAR.SYNC.DEFER_BLOCKING 0x0 ;  /* 0x0000000000007b1d */ /* 0x000fe20000010000 */
[----:B------:R-:W-:Y:S01]  /*6960*/  ISETP.GE.U32.AND P0, PT, R11, 0x20, PT ;  /* 0x000000200b00780c */ /* 0x000fe20003f06070 */
[----:B------:R-:W-:Y:S01]  /*6970*/  FMUL R6, R198, 8388608 ;  /* 0x4b000000c6067820 */ /* 0x000fe20000400000 */
[----:B------:R-:W-:-:S02]  /*6980*/  FSEL R59, R8, R197, !P4 ;  /* 0x000000c5083b7208 */ /* 0x000fc40006000000 */
[----:B------:R-:W-:Y:S02]  /*6990*/  FSEL R58, R9, R196, !P5 ;  /* 0x000000c4093a7208 */ /* 0x000fe40006800000 */
[----:B------:R-:W-:Y:S01]  /*69a0*/  FSEL R57, R6, R198, !P3 ;  /* 0x000000c606397208 */ /* 0x000fe20005800000 */
[----:B------:R-:W-:Y:S01]  /*69b0*/  VIADD R11, R59, 0xc0cafb0d ;  /* 0xc0cafb0d3b0b7836 */ /* 0x000fe20000000000 */
[----:B------:R-:W-:Y:S01]  /*69c0*/  FSEL R6, R10, R165, !P6 ;  /* 0x000000a50a067208 */ /* 0x000fe20007000000 */
[----:B------:R-:W-:Y:S02]  /*69d0*/  VIADD R13, R58, 0xc0cafb0d ;  /* 0xc0cafb0d3a0d7836 */ /* 0x000fe40000000000 */
[----:B------:R-:W-:Y:S01]  /*69e0*/  @P2 FMUL R165, R165, 0.25 ;  /* 0x3e800000a5a52820 */ /* 0x000fe20000400000 */
[----:B------:R-:W-:Y:S01]  /*69f0*/  FSEL R10, RZ, -23, P4 ;  /* 0xc1b80000ff0a7808 */ /* 0x000fe20002000000 */
[----:B------:R-:W-:Y:S01]  /*6a00*/  VIADD R9, R57, 0xc0cafb0d ;  /* 0xc0cafb0d39097836 */ /* 0x000fe20000000000 */
[----:B------:R-:W-:Y:S01]  /*6a10*/  LOP3.LUT R12, R11, 0xff800000, RZ, 0xc0, !PT ;  /* 0xff8000000b0c7812 */ /* 0x000fe200078ec0ff */
[----:B------:R-:W-:Y:S01]  /*6a20*/  @!P1 FMUL R165, R165, 16777216 ;  /* 0x4b800000a5a59820 */ /* 0x000fe20000400000 */
[----:B------:R-:W-:Y:S01]  /*6a30*/  LOP3.LUT R15, R13, 0xff800000, RZ, 0xc0, !PT ;  /* 0xff8000000d0f7812 */ /* 0x000fe200078ec0ff */
[----:B------:R-:W-:Y:S01]  /*6a40*/  VIADD R16, R6, 0xc0cafb0d ;  /* 0xc0cafb0d06107836 */ /* 0x000fe20000000000 */
[----:B------:R-:W-:Y:S01]  /*6a50*/  I2FP.F32.S32 R13, R12 ;  /* 0x0000000c000d7245 */ /* 0x000fe20000201400 */
[----:B------:R-:W-:Y:S01]  /*6a60*/  IMAD.IADD R12, R59, 0x1, -R12 ;  /* 0x000000013b0c7824 */ /* 0x000fe200078e0a0c */
[----:B------:R-:W-:-:S02]  /*6a70*/  FSEL R8, RZ, -23, P3 ;  /* 0xc1b80000ff087808 */ /* 0x000fc40001800000 */
[C---:B------:R-:W-:Y:S01]  /*6a80*/  FSETP.GT.AND P3, PT, |R196|.reuse, 8.50705917302346158658e+37, PT ;  /* 0x7e800000c400780b */ /* 0x040fe20003f64200 */
[----:B------:R-:W-:Y:S01]  /*6a90*/  FFMA.FTZ R13, R13, 1.1920928955078125e-07, R10 ;  /* 0x340000000d0d7823 */ /* 0x000fe2000001000a */
[----:B------:R-:W-:Y:S01]  /*6aa0*/  FSETP.GEU.AND P4, PT, |R196|, 1.175494350822287508e-38, PT ;  /* 0x00800000c400780b */ /* 0x000fe20003f8e200 */
[----:B------:R-:W0:Y:S01]  /*6ab0*/  MUFU.RCP R10, R165 ;  /* 0x000000a5000a7308 */ /* 0x000e220000001000 */
[----:B------:R-:W-:Y:S01]  /*6ac0*/  LOP3.LUT R9, R9, 0xff800000, RZ, 0xc0, !PT ;  /* 0xff80000009097812 */ /* 0x000fe200078ec0ff */
[----:B------:R-:W-:Y:S01]  /*6ad0*/  FADD R12, R12, -1 ;  /* 0xbf8000000c0c7421 */ /* 0x000fe20000000000 */
[----:B------:R-:W-:Y:S02]  /*6ae0*/  LOP3.LUT R19, R16, 0xff800000, RZ, 0xc0, !PT ;  /* 0xff80000010137812 */ /* 0x000fe400078ec0ff */
[----:B------:R-:W-:Y:S02]  /*6af0*/  I2FP.F32.S32 R11, R9 ;  /* 0x00000009000b7245 */ /* 0x000fe40000201400 */
[----:B------:R-:W-:-:S02]  /*6b00*/  FSEL R16, RZ, -23, P6 ;  /* 0xc1b80000ff107808 */ /* 0x000fc40003000000 */
[----:B------:R-:W-:Y:S01]  /*6b10*/  I2FP.F32.S32 R21, R19 ;  /* 0x0000001300157245 */ /* 0x000fe20000201400 */
[----:B------:R-:W-:Y:S01]  /*6b20*/  @P3 FMUL R196, R196, 0.25 ;  /* 0x3e800000c4c43820 */ /* 0x000fe20000400000 */
[C---:B------:R-:W-:Y:S01]  /*6b30*/  FSETP.GT.AND P2, PT, |R198|.reuse, 8.50705917302346158658e+37, PT ;  /* 0x7e800000c600780b */ /* 0x040fe20003f44200 */
[----:B------:R-:W-:Y:S01]  /*6b40*/  FFMA.FTZ R8, R11, 1.1920928955078125e-07, R8 ;  /* 0x340000000b087823 */ /* 0x000fe20000010008 */
[----:B------:R-:W-:Y:S01]  /*6b50*/  FSETP.GEU.AND P5, PT, |R198|, 1.175494350822287508e-38, PT ;  /* 0x00800000c600780b */ /* 0x000fe20003fae200 */
[----:B------:R-:W-:Y:S01]  /*6b60*/  @!P4 FMUL R196, R196, 16777216 ;  /* 0x4b800000c4c4c820 */ /* 0x000fe20000400000 */
[----:B------:R-:W-:Y:S01]  /*6b70*/  FFMA.FTZ R21, R21, 1.1920928955078125e-07, R16 ;  /* 0x3400000015157823 */ /* 0x000fe20000010010 */
[----:B------:R-:W-:Y:S01]  /*6b80*/  @P3 FMUL R137, R137, 0.25 ;  /* 0x3e80000089893820 */ /* 0x000fe20000400000 */
[C---:B0-----:R-:W-:Y:S01]  /*6b90*/  FMUL R11, R10.reuse, R139 ;  /* 0x0000008b0a0b7220 */ /* 0x041fe20000400000 */
[C---:B------:R-:W-:Y:S01]  /*6ba0*/  FMUL R16, R10.reuse, R138 ;  /* 0x0000008a0a107220 */ /* 0x040fe20000400000 */
[C---:B------:R-:W-:Y:S01]  /*6bb0*/  FMUL R20, R10.reuse, R135 ;  /* 0x000000870a147220 */ /* 0x040fe20000400000 */
[C---:B------:R-:W-:Y:S01]  /*6bc0*/  FMUL R23, R10.reuse, R134 ;  /* 0x000000860a177220 */ /* 0x040fe20000400000 */
[C---:B------:R-:W-:Y:S01]  /*6bd0*/  FMUL R24, R10.reuse, R131 ;  /* 0x000000830a187220 */ /* 0x040fe20000400000 */
[C---:B------:R-:W-:Y:S01]  /*6be0*/  FMUL R26, R10.reuse, R130 ;  /* 0x000000820a1a7220 */ /* 0x040fe20000400000 */
[C---:B------:R-:W-:Y:S01]  /*6bf0*/  FMUL R29, R10.reuse, R123 ;  /* 0x0000007b0a1d7220 */ /* 0x040fe20000400000 */
[----:B------:R-:W-:Y:S01]  /*6c00*/  FMUL R31, R10, R122 ;  /* 0x0000007a0a1f7220 */ /* 0x000fe20000400000 */
[----:B------:R-:W-:Y:S01]  /*6c10*/  @P3 FMUL R136, R136, 0.25 ;  /* 0x3e80000088883820 */ /* 0x000fe20000400000 */
[----:B------:R-:W0:Y:S01]  /*6c20*/  MUFU.RCP R10, R196 ;  /* 0x000000c4000a7308 */ /* 0x000e220000001000 */
[----:B------:R-:W-:Y:S01]  /*6c30*/  @P3 FMUL R133, R133, 0.25 ;  /* 0x3e80000085853820 */ /* 0x000fe20000400000 */
[----:B------:R-:W-:Y:S01]  /*6c40*/  @P3 FMUL R132, R132, 0.25 ;  /* 0x3e80000084843820 */ /* 0x000fe20000400000 */
[----:B------:R-:W-:Y:S01]  /*6c50*/  @P3 FMUL R129, R129, 0.25 ;  /* 0x3e80000081813820 */ /* 0x000fe20000400000 */
[----:B------:R-:W-:Y:S01]  /*6c60*/  @P3 FMUL R128, R128, 0.25 ;  /* 0x3e80000080803820 */ /* 0x000fe20000400000 */
[----:B------:R-:W-:Y:S01]  /*6c70*/  @P3 FMUL R121, R121, 0.25 ;  /* 0x3e80000079793820 */ /* 0x000fe20000400000 */
[----:B------:R-:W-:Y:S01]  /*6c80*/  @P3 FMUL R120, R120, 0.25 ;  /* 0x3e80000078783820 */ /* 0x000fe20000400000 */
[----:B------:R-:W-:Y:S01]  /*6c90*/  @P2 FMUL R198, R198, 0.25 ;  /* 0x3e800000c6c62820 */ /* 0x000fe20000400000 */
[----:B------:R-:W-:Y:S01]  /*6ca0*/  I2FP.F32.S32 R17, R15 ;  /* 0x0000000f00117245 */ /* 0x000fe20000201400 */
[----:B------:R-:W-:Y:S01]  /*6cb0*/  @!P4 FMUL R137, R137, 16777216 ;  /* 0x4b8000008989c820 */ /* 0x000fe20000400000 */
        /* <DEDUP_REMOVED lines=8> */
[----:B------:R-:W-:Y:S01]  /*6d40*/  FSETP.GT.AND P1, PT, |R197|, 8.50705917302346158658e+37, PT ;  /* 0x7e800000c500780b */ /* 0x000fe20003f24200 */
[----:B------:R-:W-:Y:S01]  /*6d50*/  FFMA.FTZ R14, R17, 1.1920928955078125e-07, R14 ;  /* 0x34000000110e7823 */ /* 0x000fe2000001000e */
        /* <DEDUP_REMOVED lines=8> */
[----:B------:R-:W-:Y:S01]  /*6de0*/  FSETP.GEU.AND P3, PT, |R197|, 1.175494350822287508e-38, PT ;  /* 0x00800000c500780b */ /* 0x000fe20003f6e200 */
[----:B------:R-:W0:Y:S01]  /*6df0*/  MUFU.RCP R10, R198 ;  /* 0x000000c6000a7308 */ /* 0x000e220000001000 */
[----:B------:R-:W-:Y:S01]  /*6e00*/  F2FP.F16.F32.PACK_AB R53, R18, R25 ;  /* 0x000000191235723e */ /* 0x000fe200000000ff */
[----:B------:R-:W-:-:S02]  /*6e10*/  IMAD.MOV.U32 R18, RZ, RZ, 0x3dc6b27f ;  /* 0x3dc6b27fff127424 */ /* 0x000fc400078e00ff */
        /* <DEDUP_REMOVED lines=9> */
[----:B------:R-:W-:Y:S01]  /*6eb0*/  F2FP.F16.F32.PACK_AB R25, R11, R20 ;  /* 0x000000140b19723e */ /* 0x000fe200000000ff */
[----:B------:R-:W-:Y:S01]  /*6ec0*/  FFMA.FTZ R11, R12, R18, -0.16845393180847167969 ;  /* 0xbe2c7f300c0b7423 */ /* 0x000fe20000010012 */
        /* <DEDUP_REMOVED lines=9> */
[----:B------:R-:W-:Y:S01]  /*6f60*/  FFMA.FTZ R11, R12, R11, 0.1716887056827545166 ;  /* 0x3e2fcf2a0c0b7423 */ /* 0x000fe2000001000b */
        /* <DEDUP_REMOVED lines=8> */
[----:B------:R-:W-:Y:S01]  /*6ff0*/  FFMA.FTZ R11, R12, R11, -0.17900948226451873779 ;  /* 0xbe374e430c0b7423 */ /* 0x000fe2000001000b */
[----:B------:R-:W0:Y:S01]  /*7000*/  MUFU.RCP R10, R197 ;  /* 0x000000c5000a7308 */ /* 0x000e220000001000 */
[----:B------:R-:W-:-:S02]  /*7010*/  IMAD.IADD R15, R58, 0x1, -R15 ;  /* 0x000000013a0f7824 */ /* 0x000fc400078e0a0f */
[----:B------:R-:W-:Y:S01]  /*7020*/  @P1 FMUL R99, R99, 0.25 ;  /* 0x3e80000063631820 */ /* 0x000fe20000400000 */
[----:B------:R-:W-:Y:S01]  /*7030*/  FFMA.FTZ R11, R12, R11, 0.20512372255325317383 ;  /* 0x3e520bf40c0b7423 */ /* 0x000fe2000001000b */
[----:B------:R-:W-:Y:S01]  /*7040*/  @P1 FMUL R98, R98, 0.25 ;  /* 0x3e80000062621820 */ /* 0x000fe20000400000 */
[----:B------:R-:W-:Y:S01]  /*7050*/  FADD R15, R15, -1 ;  /* 0xbf8000000f0f7421 */ /* 0x000fe20000000000 */
[----:B------:R-:W-:Y:S01]  /*7060*/  @P1 FMUL R95, R95, 0.25 ;  /* 0x3e8000005f5f1820 */ /* 0x000fe20000400000 */
[----:B------:R-:W-:Y:S01]  /*7070*/  @P1 FMUL R94, R94, 0.25 ;  /* 0x3e8000005e5e1820 */ /* 0x000fe20000400000 */
[----:B------:R-:W-:Y:S01]  /*7080*/  @P1 FMUL R107, R107, 0.25 ;  /* 0x3e8000006b6b1820 */ /* 0x000fe20000400000 */
[----:B------:R-:W-:Y:S01]  /*7090*/  @P1 FMUL R106, R106, 0.25 ;  /* 0x3e8000006a6a1820 */ /* 0x000fe20000400000 */
[----:B------:R-:W-:Y:S01]  /*70a0*/  @P1 FMUL R103, R103, 0.25 ;  /* 0x3e80000067671820 */ /* 0x000fe20000400000 */
[----:B------:R-:W-:Y:S01]  /*70b0*/  @P1 FMUL R102, R102, 0.25 ;  /* 0x3e80000066661820 */ /* 0x000fe20000400000 */
[----:B------:R-:W-:Y:S01]  /*70c0*/  IADD3 R9, R57, -R9, RZ ;  /* 0x8000000939097210 */ /* 0x000fe20007ffe0ff */
[----:B------:R-:W-:Y:S01]  /*70d0*/  FFMA.FTZ R11, R12, R11, -0.24046532809734344482 ;  /* 0xbe763c8b0c0b7423 */ /* 0x000fe2000001000b */
[----:B------:R-:W-:Y:S01]  /*70e0*/  F2FP.F16.F32.PACK_AB R23, R16, R23 ;  /* 0x000000171017723e */ /* 0x000fe200000000ff */
[----:B------:R-:W-:-:S02]  /*70f0*/  IMAD.IADD R19, R6, 0x1, -R19 ;  /* 0x0000000106137824 */ /* 0x000fc400078e0a13 */
        /* <DEDUP_REMOVED lines=9> */
[----:B------:R-:W-:Y:S01]  /*7190*/  FFMA.FTZ R11, R12, R11, 0.28857114911079406738 ;  /* 0x3e93bf990c0b7423 */ /* 0x000fe2000001000b */
[----:B------:R-:W-:Y:S01]  /*71a0*/  FADD R9, R9, -1 ;  /* 0xbf80000009097421 */ /* 0x000fe20000000000 */
[----:B------:R-:W-:Y:S01]  /*71b0*/  FADD R19, R19, -1 ;  /* 0xbf80000013137421 */ /* 0x000fe20000000000 */
        /* <DEDUP_REMOVED lines=9> */
[C---:B------:R-:W-:Y:S01]  /*7250*/  FFMA.FTZ R11, R12.reuse, R11, -0.36067417263984680176 ;  /* 0xbeb8aa490c0b7423 */ /* 0x040fe2000001000b */
[-C--:B------:R-:W-:Y:S01]  /*7260*/  FFMA.FTZ R10, R9, R18.reuse, -0.16845393180847167969 ;  /* 0xbe2c7f30090a7423 */ /* 0x080fe20000010012 */
[----:B------:R-:W-:Y:S01]  /*7270*/  FFMA.FTZ R18, R19, R18, -0.16845393180847167969 ;  /* 0xbe2c7f3013127423 */ /* 0x000fe20000010012 */
[----:B------:R-:W-:Y:S01]  /*7280*/  FFMA.FTZ R16, R15, R16, -0.17900948226451873779 ;  /* 0xbe374e430f107423 */ /* 0x000fe20000010010 */
[----:B------:R-:W-:Y:S01]  /*7290*/  FFMA.FTZ R11, R12, R11, 0.48089820146560668945 ;  /* 0x3ef6384a0c0b7423 */ /* 0x000fe2000001000b */
[----:B------:R-:W-:Y:S01]  /*72a0*/  ISETP.GE.U32.AND P2, PT, R6, 0x7f800000, PT ;  /* 0x7f8000000600780c */ /* 0x000fe20003f46070 */
[----:B------:R-:W-:Y:S01]  /*72b0*/  FFMA.FTZ R18, R19, R18, 0.1716887056827545166 ;  /* 0x3e2fcf2a13127423 */ /* 0x000fe20000010012 */
[----:B------:R-:W-:Y:S01]  /*72c0*/  FFMA.FTZ R16, R15, R16, 0.20512372255325317383 ;  /* 0x3e520bf40f107423 */ /* 0x000fe20000010010 */
[----:B------:R-:W-:Y:S01]  /*72d0*/  FFMA.FTZ R11, R12, R11, -0.72134751081466674805 ;  /* 0xbf38aa3b0c0b7423 */ /* 0x000fe2000001000b */
[----:B------:R-:W-:Y:S01]  /*72e0*/  F2FP.F16.F32.PACK_AB R50, R44, R49 ;  /* 0x000000312c32723e */ /* 0x000fe200000000ff */
[----:B------:R-:W-:Y:S01]  /*72f0*/  FFMA.FTZ R18, R19, R18, -0.17900948226451873779 ;  /* 0xbe374e4313127423 */ /* 0x000fe20000010012 */
[----:B------:R-:W-:Y:S01]  /*7300*/  FFMA.FTZ R16, R15, R16, -0.24046532809734344482 ;  /* 0xbe763c8b0f107423 */ /* 0x000fe20000010010 */
[----:B------:R-:W-:Y:S01]  /*7310*/  FMUL R11, R12, R11 ;  /* 0x0000000b0c0b7220 */ /* 0x000fe20000400000 */
[----:B------:R-:W-:Y:S01]  /*7320*/  F2FP.F16.F32.PACK_AB R51, R36, R41 ;  /* 0x000000292433723e */ /* 0x000fe200000000ff */
[----:B------:R-:W-:Y:S01]  /*7330*/  FFMA.FTZ R18, R19, R18, 0.20512372255325317383 ;  /* 0x3e520bf413127423 */ /* 0x000fe20000010012 */
[----:B------:R-:W-:Y:S01]  /*7340*/  FFMA.FTZ R16, R15, R16, 0.28857114911079406738 ;  /* 0x3e93bf990f107423 */ /* 0x000fe20000010010 */
[C---:B------:R-:W-:Y:S01]  /*7350*/  FMUL R11, R12.reuse, R11 ;  /* 0x0000000b0c0b7220 */ /* 0x040fe20000400000 */
[----:B------:R-:W-:Y:S01]  /*7360*/  F2FP.F16.F32.PACK_AB R49, R35, R38 ;  /* 0x000000262331723e */ /* 0x000fe200000000ff */
[----:B------:R-:W-:Y:S01]  /*7370*/  FFMA.FTZ R18, R19, R18, -0.24046532809734344482 ;  /* 0xbe763c8b13127423 */ /* 0x000fe20000010012 */
[----:B------:R-:W-:Y:S01]  /*7380*/  FFMA.FTZ R16, R15, R16, -0.36067417263984680176 ;  /* 0xbeb8aa490f107423 */ /* 0x000fe20000010010 */
[----:B------:R-:W-:Y:S01]  /*7390*/  FFMA.FTZ R12, R12, 1.4426950216293334961, R11 ;  /* 0x3fb8aa3b0c0c7823 */ /* 0x000fe2000001000b */
[----:B------:R-:W-:Y:S01]  /*73a0*/  SHF.R.U32.HI R11, RZ, 0x5, R5 ;  /* 0x00000005ff0b7819 */ /* 0x000fe20000011605 */
[----:B------:R-:W-:Y:S01]  /*73b0*/  FFMA.FTZ R18, R19, R18, 0.28857114911079406738 ;  /* 0x3e93bf9913127423 */ /* 0x000fe20000010012 */
[----:B------:R-:W-:Y:S01]  /*73c0*/  FFMA.FTZ R16, R15, R16, 0.48089820146560668945 ;  /* 0x3ef6384a0f107423 */ /* 0x000fe20000010010 */
[----:B------:R-:W-:Y:S01]  /*73d0*/  FADD R73, R13, R12 ;  /* 0x0000000c0d497221 */ /* 0x000fe20000000000 */
[----:B------:R-:W-:Y:S01]  /*73e0*/  SGXT.U32 R11, R11, 0x3 ;  /* 0x000000030b0b781a */ /* 0x000fe20000000000 */
[----:B------:R-:W-:Y:S01]  /*73f0*/  FFMA.FTZ R18, R19, R18, -0.36067417263984680176 ;  /* 0xbeb8aa4913127423 */ /* 0x000fe20000010012 */
[----:B------:R-:W-:Y:S01]  /*7400*/  FFMA.FTZ R16, R15, R16, -0.72134751081466674805 ;  /* 0xbf38aa3b0f107423 */ /* 0x000fe20000010010 */
[----:B------:R-:W-:Y:S01]  /*7410*/  F2FP.F16.F32.PACK_AB R48, R43, R46 ;  /* 0x0000002e2b30723e */ /* 0x000fe200000000ff */
[----:B------:R-:W-:Y:S01]  /*7420*/  STS.64 [R56+UR8], R50 ;  /* 0x0000003238007988 */ /* 0x000fe20008000a08 */
[----:B------:R-:W-:Y:S01]  /*7430*/  FFMA.FTZ R18, R19, R18, 0.48089820146560668945 ;  /* 0x3ef6384a13127423 */ /* 0x000fe20000010012 */
[----:B------:R-:W-:Y:S01]  /*7440*/  FMUL R16, R15, R16 ;  /* 0x000000100f107220 */ /* 0x000fe20000400000 */
[----:B-1----:R-:W-:Y:S01]  /*7450*/  IMAD R11, R11, R68, RZ ;  /* 0x000000440b0b7224 */ /* 0x002fe200078e02ff */
[----:B------:R-:W-:Y:S01]  /*7460*/  F2FP.F16.F32.PACK_AB R52, R28, R33 ;  /* 0x000000211c34723e */ /* 0x000fe200000000ff */
[----:B------:R-:W-:Y:S01]  /*7470*/  FFMA.FTZ R18, R19, R18, -0.72134751081466674805 ;  /* 0xbf38aa3b13127423 */ /* 0x000fe20000010012 */
[----:B------:R-:W-:Y:S01]  /*7480*/  FMUL R16, R15, R16 ;  /* 0x000000100f107220 */ /* 0x000fe20000400000 */
[C---:B------:R-:W-:Y:S01]  /*7490*/  IMAD R12, R68.reuse, 0x8, R11 ;  /* 0x00000008440c7824 */ /* 0x040fe200078e020b */
[----:B------:R-:W-:Y:S01]  /*74a0*/  F2FP.F16.F32.PACK_AB R55, R17, R22 ;  /* 0x000000161137723e */ /* 0x000fe200000000ff */
[----:B------:R-:W-:Y:S01]  /*74b0*/  FMUL R18, R19, R18 ;  /* 0x0000001213127220 */ /* 0x000fe20000400000 */
[----:B------:R-:W-:Y:S01]  /*74c0*/  FFMA.FTZ R15, R15, 1.4426950216293334961, R16 ;  /* 0x3fb8aa3b0f0f7823 */ /* 0x000fe20000010010 */
[----:B------:R-:W-:Y:S01]  /*74d0*/  IMAD R13, R68, 0x8, R12 ;  /* 0x00000008440d7824 */ /* 0x000fe200078e020c */
[----:B------:R-:W-:Y:S01]  /*74e0*/  F2FP.F16.F32.PACK_AB R54, R27, R30 ;  /* 0x0000001e1b36723e */ /* 0x000fe200000000ff */
[----:B------:R-:W-:Y:S01]  /*74f0*/  FMUL R18, R19, R18 ;  /* 0x0000001213127220 */ /* 0x000fe20000400000 */
[----:B------:R-:W-:Y:S01]  /*7500*/  F2FP.F16.F32.PACK_AB R39, R34, R39 ;  /* 0x000000272227723e */ /* 0x000fe200000000ff */
[----:B------:R-:W-:Y:S01]  /*7510*/  FADD R74, R14, R15 ;  /* 0x0000000f0e4a7221 */ /* 0x000fe20000000000 */
[----:B------:R-:W-:Y:S01]  /*7520*/  F2FP.F16.F32.PACK_AB R38, R42, R47 ;  /* 0x0000002f2a26723e */ /* 0x000fe200000000ff */
[----:B------:R-:W-:Y:S01]  /*7530*/  STS.64 [R56+UR8+0x100], R48 ;  /* 0x0001003038007988 */ /* 0x000fe20008000a08 */
[----:B------:R-:W-:Y:S01]  /*7540*/  F2FP.F16.F32.PACK_AB R37, R32, R37 ;  /* 0x000000252025723e */ /* 0x000fe200000000ff */
[----:B------:R-:W-:Y:S01]  /*7550*/  FFMA.FTZ R10, R9, R10, 0.1716887056827545166 ;  /* 0x3e2fcf2a090a7423 */ /* 0x000fe2000001000a */
[----:B------:R-:W-:Y:S01]  /*7560*/  F2FP.F16.F32.PACK_AB R36, R40, R45 ;  /* 0x0000002d2824723e */ /* 0x000fe200000000ff */
[----:B------:R-:W-:Y:S01]  /*7570*/  STS.64 [R56+UR8+0x80], R52 ;  /* 0x0000803438007988 */ /* 0x000fe20008000a08 */
[----:B------:R-:W-:Y:S01]  /*7580*/  LOP3.LUT R17, R56, 0x40, RZ, 0x3c, !PT ;  /* 0x0000004038117812 */ /* 0x000fe200078e3cff */
[----:B------:R-:W-:Y:S01]  /*7590*/  FFMA.FTZ R18, R19, 1.4426950216293334961, R18 ;  /* 0x3fb8aa3b13127823 */ /* 0x000fe20000010012 */
[----:B------:R-:W-:Y:S01]  /*75a0*/  F2FP.F16.F32.PACK_AB R22, R26, R31 ;  /* 0x0000001f1a16723e */ /* 0x000fe200000000ff */
[----:B------:R-:W-:Y:S01]  /*75b0*/  STS.64 [R56+UR8+0x180], R54 ;  /* 0x0001803638007988 */ /* 0x000fe20008000a08 */
[----:B------:R-:W-:Y:S01]  /*75c0*/  F2FP.F16.F32.PACK_AB R24, R24, R29 ;  /* 0x0000001d1818723e */ /* 0x000fe200000000ff */
[----:B------:R-:W-:Y:S01]  /*75d0*/  FFMA.FTZ R10, R9, R10, -0.17900948226451873779 ;  /* 0xbe374e43090a7423 */ /* 0x000fe2000001000a */
[----:B------:R-:W-:Y:S01]  /*75e0*/  LEA R15, R68, R13, 0x3 ;  /* 0x0000000d440f7211 */ /* 0x000fe200078e18ff */
[----:B------:R-:W-:Y:S01]  /*75f0*/  STS.64 [R17+UR8+0x2000], R38 ;  /* 0x0020002611007988 */ /* 0x000fe20008000a08 */
[----:B------:R-:W-:Y:S01]  /*7600*/  FADD R75, R21, R18 ;  /* 0x00000012154b7221 */ /* 0x000fe20000000000 */
[----:B------:R-:W-:-:S02]  /*7610*/  @P2 IMAD.MOV.U32 R21, RZ, RZ, 0x7f800000 ;  /* 0x7f800000ff152424 */ /* 0x000fc400078e00ff */
[----:B------:R-:W-:Y:S01]  /*7620*/  FFMA.FTZ R10, R9, R10, 0.20512372255325317383 ;  /* 0x3e520bf4090a7423 */ /* 0x000fe2000001000a */
[----:B------:R-:W-:Y:S01]  /*7630*/  STS.64 [R17+UR8+0x2100], R36 ;  /* 0x0021002411007988 */ /* 0x000fe20008000a08 */
[----:B------:R-:W-:Y:S01]  /*7640*/  ISETP.GE.U32.AND P4, PT, R57, 0x7f800000, PT ;  /* 0x7f8000003900780c */ /* 0x000fe20003f86070 */
[----:B------:R-:W-:Y:S01]  /*7650*/  @P2 FFMA.FTZ R75, R6, R21, +INF ;  /* 0x7f800000064b2423 */ /* 0x000fe20000010015 */
[C---:B------:R-:W-:Y:S01]  /*7660*/  FFMA.FTZ R10, R9.reuse, R10, -0.24046532809734344482 ;  /* 0xbe763c8b090a7423 */ /* 0x040fe2000001000a */
[----:B------:R-:W-:Y:S01]  /*7670*/  STS.64 [R17+UR8+0x2080], R22 ;  /* 0x0020801611007988 */ /* 0x000fe20008000a08 */
[----:B------:R-:W-:Y:S02]  /*7680*/  ISETP.GE.U32.AND P1, PT, R58, 0x7f800000, PT ;  /* 0x7f8000003a00780c */ /* 0x000fe40003f26070 */
[C---:B------:R-:W-:Y:S01]  /*7690*/  FFMA.FTZ R10, R9.reuse, R10, 0.28857114911079406738 ;  /* 0x3e93bf99090a7423 */ /* 0x040fe2000001000a */
[----:B------:R0:W-:Y:S01]  /*76a0*/  STS.64 [R17+UR8+0x2180], R24 ;  /* 0x0021801811007988 */ /* 0x0001e20008000a08 */
[----:B------:R-:W-:Y:S02]  /*76b0*/  BAR.SYNC.DEFER_BLOCKING 0x0 ;  /* 0x0000000000007b1d */ /* 0x000fe40000010000 */
[----:B------:R-:W-:Y:S01]  /*76c0*/  FFMA.FTZ R10, R9, R10, -0.36067417263984680176 ;  /* 0xbeb8aa49090a7423 */ /* 0x000fe2000001000a */
[----:B------:R-:W-:-:S02]  /*76d0*/  ISETP.GE.U32.AND P5, PT, R59, 0x7f800000, PT ;  /* 0x7f8000003b00780c */ /* 0x000fc40003fa6070 */
[----:B------:R-:W-:Y:S01]  /*76e0*/  SHF.R.U32.HI R14, RZ, 0x1, R5 ;  /* 0x00000001ff0e7819 */ /* 0x000fe20000011605 */
[----:B------:R-:W-:Y:S01]  /*76f0*/  FFMA.FTZ R10, R9, R10, 0.48089820146560668945 ;  /* 0x3ef6384a090a7423 */ /* 0x000fe2000001000a */
[----:B------:R-:W-:Y:S01]  /*7700*/  FSETP.NEU.AND P3, PT, R57, RZ, PT ;  /* 0x000000ff3900720b */ /* 0x000fe20003f6d000 */
[----:B0-----:R-:W-:Y:S02]  /*7710*/  IMAD R17, R68, 0x8, R15 ;  /* 0x0000000844117824 */ /* 0x001fe400078e020f */
[C---:B------:R-:W-:Y:S01]  /*7720*/  FFMA.FTZ R10, R9.reuse, R10, -0.72134751081466674805 ;  /* 0xbf38aa3b090a7423 */ /* 0x040fe2000001000a */
[----:B------:R-:W-:Y:S01]  /*7730*/  LOP3.LUT R76, R14, 0xc, RZ, 0xc0, !PT ;  /* 0x0000000c0e4c7812 */ /* 0x000fe200078ec0ff */
[C---:B------:R-:W-:Y:S02]  /*7740*/  IMAD R19, R68.reuse, 0x8, R17 ;  /* 0x0000000844137824 */ /* 0x040fe400078e0211 */
[----:B------:R-:W-:Y:S02]  /*7750*/  FMUL R10, R9, R10 ;  /* 0x0000000a090a7220 */ /* 0x000fe40000400000 */
[----:B------:R-:W-:-:S02]  /*7760*/  IMAD R21, R68, 0x8, R19 ;  /* 0x0000000844157824 */ /* 0x000fc400078e0213 */
[C---:B------:R-:W-:Y:S02]  /*7770*/  FMUL R10, R9.reuse, R10 ;  /* 0x0000000a090a7220 */ /* 0x040fe40000400000 */
[C---:B------:R-:W-:Y:S02]  /*7780*/  IMAD R23, R68.reuse, 0x8, R21 ;  /* 0x0000000844177824 */ /* 0x040fe400078e0215 */
[----:B------:R-:W-:Y:S01]  /*7790*/  FFMA.FTZ R9, R9, 1.4426950216293334961, R10 ;  /* 0x3fb8aa3b09097823 */ /* 0x000fe2000001000a */
[----:B------:R-:W-:Y:S02]  /*77a0*/  @P5 IMAD.MOV.U32 R10, RZ, RZ, 0x7f800000 ;  /* 0x7f800000ff0a5424 */ /* 0x000fe400078e00ff */
[----:B------:R-:W-:Y:S02]  /*77b0*/  IMAD R25, R68, 0x8, R23 ;  /* 0x0000000844197824 */ /* 0x000fe400078e0217 */
[----:B------:R-:W-:Y:S01]  /*77c0*/  FADD R72, R8, R9 ;  /* 0x0000000908487221 */ /* 0x000fe20000000000 */
[----:B------:R-:W-:Y:S01]  /*77d0*/  @P4 MOV R8, 0x7f800000 ;  /* 0x7f80000000084802 */ /* 0x000fe20000000f00 */
[----:B------:R-:W-:-:S02]  /*77e0*/  @P1 IMAD.MOV.U32 R9, RZ, RZ, 0x7f800000 ;  /* 0x7f800000ff091424 */ /* 0x000fc400078e00ff */
[----:B------:R-:W-:Y:S01]  /*77f0*/  @P5 FFMA.FTZ R73, R59, R10, +INF ;  /* 0x7f8000003b495423 */ /* 0x000fe2000001000a */
[----:B------:R-:W-:Y:S01]  /*7800*/  LEA R27, R68, R25, 0x3 ;  /* 0x00000019441b7211 */ /* 0x000fe200078e18ff */
[----:B------:R-:W0:Y:S01]  /*7810*/  LDS.64 R78, [R7+UR8] ;  /* 0x00000008074e7984 */ /* 0x000e220008000a00 */
[----:B------:R-:W-:Y:S01]  /*7820*/  @P4 FFMA.FTZ R72, R57, R8, +INF ;  /* 0x7f80000039484423 */ /* 0x000fe20000010008 */
[----:B------:R-:W-:Y:S02]  /*7830*/  IMAD R8, R77, UR7, RZ ;  /* 0x000000074d087c24 */ /* 0x000fe4000f8e02ff */
[----:B------:R-:W-:Y:S01]  /*7840*/  @P1 FFMA.FTZ R74, R58, R9, +INF ;  /* 0x7f8000003a4a1423 */ /* 0x000fe20000010009 */
[----:B------:R-:W-:Y:S01]  /*7850*/  IMAD R29, R68, 0x8, R27 ;  /* 0x00000008441d7824 */ /* 0x000fe200078e021b */
[----:B------:R-:W-:Y:S01]  /*7860*/  UIMAD.WIDE UR6, UR6, 0x2, URZ ;  /* 0x00000002060678a5 */ /* 0x000fe2000f8e023f */
[----:B------:R-:W1:Y:S01]  /*7870*/  LDS.64 R80, [R7+UR8+0x200] ;  /* 0x0002000807507984 */ /* 0x000e620008000a00 */
[----:B------:R-:W-:Y:S01]  /*7880*/  SHF.L.U32 R9, R8, 0x1, RZ ;  /* 0x0000000108097819 */ /* 0x000fe200000006ff */
[----:B------:R-:W-:Y:S01]  /*7890*/  IMAD R31, R68, 0x8, R29 ;  /* 0x00000008441f7824 */ /* 0x000fe200078e021d */
[----:B------:R-:W-:Y:S01]  /*78a0*/  FSETP.NEU.AND P4, PT, R59, RZ, PT ;  /* 0x000000ff3b00720b */ /* 0x000fe20003f8d000 */
[----:B------:R-:W-:Y:S01]  /*78b0*/  IMAD.HI R8, R8, 0x2, RZ ;  /* 0x0000000208087827 */ /* 0x000fe200078e02ff */
[----:B----4-:R-:W-:Y:S01]  /*78c0*/  IADD3 R70, P1, P2, R9, UR5, R70 ;  /* 0x0000000509467c10 */ /* 0x010fe2000fa3e046 */
[----:B------:R-:W2:Y:S01]  /*78d0*/  LDS.64 R82, [R7+UR8+0x400] ;  /* 0x0004000807527984 */ /* 0x000ea20008000a00 */
[----:B------:R-:W-:Y:S01]  /*78e0*/  FSETP.NEU.AND P5, PT, R58, RZ, PT ;  /* 0x000000ff3a00720b */ /* 0x000fe20003fad000 */
[----:B------:R-:W-:Y:S01]  /*78f0*/  IMAD R33, R68, 0x8, R31 ;  /* 0x0000000844217824 */ /* 0x000fe200078e021f */
[----:B------:R-:W-:Y:S01]  /*7900*/  IADD3.X R94, R8, UR7, R71, P1, P2 ;  /* 0x00000007085e7c10 */ /* 0x000fe20008fe4447 */
[----:B------:R-:W-:Y:S01]  /*7910*/  IMAD.SHL.U32 R9, R5, 0x10, RZ ;  /* 0x0000001005097824 */ /* 0x000fe200078e00ff */
[-C--:B------:R-:W-:Y:S01]  /*7920*/  LEA R8, P1, R11, R70.reuse, 0x1 ;  /* 0x000000460b087211 */ /* 0x080fe200078208ff */
[----:B------:R-:W-:Y:S01]  /*7930*/  IMAD R35, R68, 0x8, R33 ;  /* 0x0000000844237824 */ /* 0x000fe200078e0221 */
[----:B------:R-:W-:Y:S01]  /*7940*/  LEA R10, P2, R12, R70, 0x1 ;  /* 0x000000460c0a7211 */ /* 0x000fe200078408ff */
[----:B------:R-:W3:Y:S01]  /*7950*/  LDS.64 R84, [R7+UR8+0x600] ;  /* 0x0006000807547984 */ /* 0x000ee20008000a00 */
[----:B------:R-:W-:Y:S01]  /*7960*/  LOP3.LUT R69, R9, 0x70, RZ, 0xc0, !PT ;  /* 0x0000007009457812 */ /* 0x000fe200078ec0ff */
[----:B------:R-:W-:Y:S01]  /*7970*/  ULDC UR6, c[0x0][0x27c] ;  /* 0x00009f0000067ab9 */ /* 0x000fe20000000800 */
[----:B------:R-:W-:Y:S01]  /*7980*/  LEA R37, R68, R35, 0x3 ;  /* 0x0000002344257211 */ /* 0x000fe200078e18ff */
[----:B------:R-:W4:Y:S01]  /*7990*/  LDS.64 R86, [R7+UR8+0x800] ;  /* 0x0008000807567984 */ /* 0x000f220008000a00 */
[-C--:B------:R-:W-:Y:S01]  /*79a0*/  LEA.HI.X.SX32 R9, R11, R94.reuse, 0x1, P1 ;  /* 0x0000005e0b097211 */ /* 0x080fe200008f0eff */
[----:B------:R-:W-:Y:S01]  /*79b0*/  UIMAD UR6, UR9, UR6, URZ ;  /* 0x00000006090672a4 */ /* 0x000fe2000f8e023f */
[----:B------:R-:W-:Y:S01]  /*79c0*/  LEA.HI.X.SX32 R11, R12, R94, 0x1, P2 ;  /* 0x0000005e0c0b7211 */ /* 0x000fe200010f0eff */
[C---:B------:R-:W-:Y:S01]  /*79d0*/  IMAD R39, R68.reuse, 0x8, R37 ;  /* 0x0000000844277824 */ /* 0x040fe200078e0225 */
[-C--:B------:R-:W-:Y:S01]  /*79e0*/  LEA R14, P2, R15, R70.reuse, 0x1 ;  /* 0x000000460f0e7211 */ /* 0x080fe200078408ff */
[----:B------:R-:W5:Y:S01]  /*79f0*/  LDS.64 R88, [R7+UR8+0xa00] ;  /* 0x000a000807587984 */ /* 0x000f620008000a00 */
[-C--:B------:R-:W-:Y:S01]  /*7a00*/  LEA R12, P1, R13, R70.reuse, 0x1 ;  /* 0x000000460d0c7211 */ /* 0x080fe200078208ff */
[C---:B------:R-:W-:Y:S01]  /*7a10*/  IMAD R41, R68.reuse, 0x8, R39 ;  /* 0x0000000844297824 */ /* 0x040fe200078e0227 */
[----:B------:R-:W-:Y:S01]  /*7a20*/  LEA R16, P6, R17, R70, 0x1 ;  /* 0x0000004611107211 */ /* 0x000fe200078c08ff */
[----:B------:R-:W5:Y:S01]  /*7a30*/  LDS.64 R90, [R7+UR8+0xc00] ;  /* 0x000c0008075a7984 */ /* 0x000f620008000a00 */
[----:B------:R-:W-:Y:S01]  /*7a40*/  LEA.HI.X.SX32 R15, R15, R94, 0x1, P2 ;  /* 0x0000005e0f0f7211 */ /* 0x000fe200010f0eff */
[C---:B------:R-:W-:Y:S01]  /*7a50*/  IMAD R43, R68.reuse, 0x8, R41 ;  /* 0x00000008442b7824 */ /* 0x040fe200078e0229 */
[----:B------:R-:W-:Y:S01]  /*7a60*/  LEA R20, P2, R21, R70, 0x1 ;  /* 0x0000004615147211 */ /* 0x000fe200078408ff */
[----:B------:R1:W5:Y:S01]  /*7a70*/  LDS.64 R92, [R7+UR8+0xe00] ;  /* 0x000e0008075c7984 */ /* 0x0003620008000a00 */
[-C--:B------:R-:W-:Y:S01]  /*7a80*/  LEA.HI.X.SX32 R13, R13, R94.reuse, 0x1, P1 ;  /* 0x0000005e0d0d7211 */ /* 0x080fe200008f0eff */
[C---:B------:R-:W-:Y:S01]  /*7a90*/  IMAD R45, R68.reuse, 0x8, R43 ;  /* 0x00000008442d7824 */ /* 0x040fe200078e022b */
[----:B------:R-:W-:Y:S01]  /*7aa0*/  LEA.HI.X.SX32 R17, R17, R94, 0x1, P6 ;  /* 0x0000005e11117211 */ /* 0x000fe200030f0eff */
[----:B0-----:R0:W-:Y:S01]  /*7ab0*/  STG.E.U16 desc[UR10][R8.64], R78 ;  /* 0x0000004e08007986 */ /* 0x0011e2000c10150a */
[-C--:B------:R-:W-:Y:S01]  /*7ac0*/  LEA R18, P1, R19, R70.reuse, 0x1 ;  /* 0x0000004613127211 */ /* 0x080fe200078208ff */
[----:B------:R-:W-:Y:S01]  /*7ad0*/  USHF.L.U32 UR5, UR6, 0x2, URZ ;  /* 0x0000000206057899 */ /* 0x000fe2000800063f */
[C---:B------:R-:W-:Y:S01]  /*7ae0*/  LEA R47, R68.reuse, R45, 0x3 ;  /* 0x0000002d442f7211 */ /* 0x040fe200078e18ff */
[----:B-1----:R-:W-:Y:S01]  /*7af0*/  STG.E.U16 desc[UR10][R10.64], R80 ;  /* 0x000000500a007986 */ /* 0x002fe2000c10150a */
[----:B------:R-:W-:Y:S01]  /*7b00*/  LEA R30, P6, R31, R70, 0x1 ;  /* 0x000000461f1e7211 */ /* 0x000fe200078c08ff */
[----:B------:R-:W-:Y:S01]  /*7b10*/  UIMAD.WIDE UR6, UR6, 0x4, URZ ;  /* 0x00000004060678a5 */ /* 0x000fe2000f8e023f */
[----:B------:R-:W-:Y:S01]  /*7b20*/  LEA.HI.X.SX32 R21, R21, R94, 0x1, P2 ;  /* 0x0000005e15157211 */ /* 0x000fe200010f0eff */
[C---:B------:R-:W-:Y:S01]  /*7b30*/  IMAD R7, R68.reuse, 0x8, R47 ;  /* 0x0000000844077824 */ /* 0x040fe200078e022f */
[----:B------:R-:W-:Y:S01]  /*7b40*/  LEA R24, P2, R25, R70, 0x1 ;  /* 0x0000004619187211 */ /* 0x000fe200078408ff */
[----:B--2---:R1:W-:Y:S01]  /*7b50*/  STG.E.U16 desc[UR10][R12.64], R82 ;  /* 0x000000520c007986 */ /* 0x0043e2000c10150a */
[-C--:B------:R-:W-:Y:S01]  /*7b60*/  LEA.HI.X.SX32 R19, R19, R94.reuse, 0x1, P1 ;  /* 0x0000005e13137211 */ /* 0x080fe200008f0eff */
[C---:B------:R-:W-:Y:S01]  /*7b70*/  IMAD R51, R68.reuse, 0x8, R7 ;  /* 0x0000000844337824 */ /* 0x040fe200078e0207 */
[----:B------:R-:W-:Y:S01]  /*7b80*/  LEA.HI.X.SX32 R31, R31, R94, 0x1, P6 ;  /* 0x0000005e1f1f7211 */ /* 0x000fe200030f0eff */
[----:B0-----:R-:W0:Y:S01]  /*7b90*/  LDC.64 R8, c[0x0][0x230] ;  /* 0x00008c00ff087b82 */ /* 0x001e220000000a00 */
[-C--:B------:R-:W-:Y:S01]  /*7ba0*/  LEA R22, P1, R23, R70.reuse, 0x1 ;  /* 0x0000004617167211 */ /* 0x080fe200078208ff */
[C---:B------:R-:W-:Y:S01]  /*7bb0*/  IMAD R53, R68.reuse, 0x8, R51 ;  /* 0x0000000844357824 */ /* 0x040fe200078e0233 */
[----:B------:R-:W-:Y:S01]  /*7bc0*/  LEA R36, P6, R37, R70, 0x1 ;  /* 0x0000004625247211 */ /* 0x000fe200078c08ff */
[----:B---3--:R2:W-:Y:S01]  /*7bd0*/  STG.E.U16 desc[UR10][R14.64], R84 ;  /* 0x000000540e007986 */ /* 0x0085e2000c10150a */
[----:B------:R-:W-:Y:S01]  /*7be0*/  LEA.HI.X.SX32 R25, R25, R94, 0x1, P2 ;  /* 0x0000005e19197211 */ /* 0x000fe200010f0eff */
[----:B------:R-:W-:Y:S01]  /*7bf0*/  IMAD R55, R68, 0x8, R53 ;  /* 0x0000000844377824 */ /* 0x000fe200078e0235 */
[----:B------:R-:W-:Y:S01]  /*7c00*/  LEA R28, P2, R29, R70, 0x1 ;  /* 0x000000461d1c7211 */ /* 0x000fe200078408ff */
[----:B----4-:R3:W-:Y:S01]  /*7c10*/  STG.E.U16 desc[UR10][R16.64], R86 ;  /* 0x0000005610007986 */ /* 0x0107e2000c10150a */
[----:B------:R-:W-:-:S02]  /*7c20*/  LEA.HI.X.SX32 R23, R23, R94, 0x1, P1 ;  /* 0x0000005e17177211 */ /* 0x000fc400008f0eff */
[----:B------:R-:W-:Y:S02]  /*7c30*/  LEA.HI.X.SX32 R37, R37, R94, 0x1, P6 ;  /* 0x0000005e25257211 */ /* 0x000fe400030f0eff */
[-C--:B------:R-:W-:Y:S01]  /*7c40*/  LEA R26, P1, R27, R70.reuse, 0x1 ;  /* 0x000000461b1a7211 */ /* 0x080fe200078208ff */
[----:B-----5:R4:W-:Y:S01]  /*7c50*/  STG.E.U16 desc[UR10][R18.64], R88 ;  /* 0x0000005812007986 */ /* 0x0209e2000c10150a */
[----:B------:R-:W-:Y:S02]  /*7c60*/  LEA R42, P6, R43, R70, 0x1 ;  /* 0x000000462b2a7211 */ /* 0x000fe400078c08ff */
[C---:B------:R-:W-:Y:S01]  /*7c70*/  LEA R57, R68.reuse, R55, 0x3 ;  /* 0x0000003744397211 */ /* 0x040fe200078e18ff */
[----:B------:R-:W-:Y:S01]  /*7c80*/  STG.E.U16 desc[UR10][R20.64], R90 ;  /* 0x0000005a14007986 */ /* 0x000fe2000c10150a */
[----:B------:R-:W-:Y:S02]  /*7c90*/  LEA.HI.X.SX32 R29, R29, R94, 0x1, P2 ;  /* 0x0000005e1d1d7211 */ /* 0x000fe400010f0eff */
[----:B------:R-:W-:Y:S01]  /*7ca0*/  LEA R34, P2, R35, R70, 0x1 ;  /* 0x0000004623227211 */ /* 0x000fe200078408ff */
[----:B------:R-:W-:Y:S01]  /*7cb0*/  IMAD R59, R68, 0x8, R57 ;  /* 0x00000008443b7824 */ /* 0x000fe200078e0239 */
[-C--:B------:R-:W-:Y:S01]  /*7cc0*/  LEA.HI.X.SX32 R27, R27, R94.reuse, 0x1, P1 ;  /* 0x0000005e1b1b7211 */ /* 0x080fe200008f0eff */
[----:B------:R-:W-:Y:S01]  /*7cd0*/  STG.E.U16 desc[UR10][R22.64], R92 ;  /* 0x0000005c16007986 */ /* 0x000fe2000c10150a */
[----:B------:R-:W-:-:S02]  /*7ce0*/  LEA.HI.X.SX32 R43, R43, R94, 0x1, P6 ;  /* 0x0000005e2b2b7211 */ /* 0x000fc400030f0eff */
[-C--:B------:R-:W-:Y:S02]  /*7cf0*/  LEA R32, P1, R33, R70.reuse, 0x1 ;  /* 0x0000004621207211 */ /* 0x080fe400078208ff */
[----:B------:R-:W-:Y:S02]  /*7d00*/  LEA R48, P6, R7, R70, 0x1 ;  /* 0x0000004607307211 */ /* 0x000fe400078c08ff */
[----:B------:R-:W-:Y:S02]  /*7d10*/  LEA.HI.X.SX32 R35, R35, R94, 0x1, P2 ;  /* 0x0000005e23237211 */ /* 0x000fe400010f0eff */
[----:B------:R-:W-:Y:S02]  /*7d20*/  LEA R40, P2, R41, R70, 0x1 ;  /* 0x0000004629287211 */ /* 0x000fe400078408ff */
[-C--:B------:R-:W-:Y:S02]  /*7d30*/  LEA.HI.X.SX32 R33, R33, R94.reuse, 0x1, P1 ;  /* 0x0000005e21217211 */ /* 0x080fe400008f0eff */
[----:B------:R-:W-:Y:S01]  /*7d40*/  LEA.HI.X.SX32 R49, R7, R94, 0x1, P6 ;  /* 0x0000005e07317211 */ /* 0x000fe200030f0eff */
[----:B------:R-:W-:Y:S01]  /*7d50*/  IMAD R7, R68, 0x8, R59 ;  /* 0x0000000844077824 */ /* 0x000fe200078e023b */
[----:B------:R-:W-:-:S02]  /*7d60*/  LEA R38, P1, R39, R70, 0x1 ;  /* 0x0000004627267211 */ /* 0x000fc400078208ff */
[----:B------:R-:W-:Y:S01]  /*7d70*/  LEA.HI.X.SX32 R41, R41, R94, 0x1, P2 ;  /* 0x0000005e29297211 */ /* 0x000fe200010f0eff */
[C---:B------:R-:W-:Y:S01]  /*7d80*/  IMAD R63, R68.reuse, 0x8, R7 ;  /* 0x00000008443f7824 */ /* 0x040fe200078e0207 */
[----:B------:R-:W-:Y:S02]  /*7d90*/  LEA R46, P2, R47, R70, 0x1 ;  /* 0x000000462f2e7211 */ /* 0x000fe400078408ff */
[----:B------:R-:W-:Y:S01]  /*7da0*/  LEA.HI.X.SX32 R39, R39, R94, 0x1, P1 ;  /* 0x0000005e27277211 */ /* 0x000fe200008f0eff */
[----:B------:R-:W-:Y:S01]  /*7db0*/  IMAD R65, R68, 0x8, R63 ;  /* 0x0000000844417824 */ /* 0x000fe200078e023f */
[----:B------:R-:W-:Y:S02]  /*7dc0*/  LEA R44, P1, R45, R70, 0x1 ;  /* 0x000000462d2c7211 */ /* 0x000fe400078208ff */
[----:B------:R-:W-:Y:S02]  /*7dd0*/  LEA.HI.X.SX32 R47, R47, R94, 0x1, P2 ;  /* 0x0000005e2f2f7211 */ /* 0x000fe400010f0eff */
[----:B------:R-:W-:-:S02]  /*7de0*/  LEA R52, P2, R53, R70, 0x1 ;  /* 0x0000004635347211 */ /* 0x000fc400078408ff */
[----:B------:R-:W-:Y:S02]  /*7df0*/  LEA R54, P6, R55, R70, 0x1 ;  /* 0x0000004637367211 */ /* 0x000fe400078c08ff */
[----:B------:R-:W-:Y:S02]  /*7e00*/  LEA.HI.X.SX32 R45, R45, R94, 0x1, P1 ;  /* 0x0000005e2d2d7211 */ /* 0x000fe400008f0eff */
[----:B------:R-:W-:Y:S02]  /*7e10*/  LEA R50, P1, R51, R70, 0x1 ;  /* 0x0000004633327211 */ /* 0x000fe400078208ff */
[-C--:B------:R-:W-:Y:S02]  /*7e20*/  LEA.HI.X.SX32 R53, R53, R94.reuse, 0x1, P2 ;  /* 0x0000005e35357211 */ /* 0x080fe400010f0eff */
[----:B------:R-:W-:Y:S02]  /*7e30*/  LEA.HI.X.SX32 R55, R55, R94, 0x1, P6 ;  /* 0x0000005e37377211 */ /* 0x000fe400030f0eff */
[----:B------:R-:W-:-:S02]  /*7e40*/  LEA R58, P2, R59, R70, 0x1 ;  /* 0x000000463b3a7211 */ /* 0x000fc400078408ff */
[----:B------:R-:W-:Y:S02]  /*7e50*/  LEA R60, P6, R7, R70, 0x1 ;  /* 0x00000046073c7211 */ /* 0x000fe400078c08ff */
[C---:B------:R-:W-:Y:S02]  /*7e60*/  LEA R67, R68.reuse, R65, 0x3 ;  /* 0x0000004144437211 */ /* 0x040fe400078e18ff */
[----:B------:R-:W-:Y:S02]  /*7e70*/  LEA.HI.X.SX32 R51, R51, R94, 0x1, P1 ;  /* 0x0000005e33337211 */ /* 0x000fe400008f0eff */
[----:B------:R-:W-:Y:S02]  /*7e80*/  LEA R56, P1, R57, R70, 0x1 ;  /* 0x0000004639387211 */ /* 0x000fe400078208ff */
[-C--:B------:R-:W-:Y:S02]  /*7e90*/  LEA.HI.X.SX32 R59, R59, R94.reuse, 0x1, P2 ;  /* 0x0000005e3b3b7211 */ /* 0x080fe400010f0eff */
[----:B------:R-:W-:Y:S01]  /*7ea0*/  LEA.HI.X.SX32 R61, R7, R94, 0x1, P6 ;  /* 0x0000005e073d7211 */ /* 0x000fe200030f0eff */
[----:B------:R-:W-:Y:S01]  /*7eb0*/  IMAD R7, R68, 0x8, R67 ;  /* 0x0000000844077824 */ /* 0x000fe200078e0243 */
[----:B------:R-:W-:-:S02]  /*7ec0*/  LEA R64, P2, R65, R70, 0x1 ;  /* 0x0000004641407211 */ /* 0x000fc400078408ff */
[----:B------:R-:W-:Y:S01]  /*7ed0*/  LEA.HI.X.SX32 R57, R57, R94, 0x1, P1 ;  /* 0x0000005e39397211 */ /* 0x000fe200008f0eff */
[----:B------:R-:W-:Y:S01]  /*7ee0*/  IMAD R71, R68, 0x8, R7 ;  /* 0x0000000844477824 */ /* 0x000fe200078e0207 */
[----:B------:R-:W-:Y:S02]  /*7ef0*/  LEA R62, P1, R63, R70, 0x1 ;  /* 0x000000463f3e7211 */ /* 0x000fe400078208ff */
[----:B------:R-:W-:Y:S02]  /*7f00*/  LEA.HI.X.SX32 R65, R65, R94, 0x1, P2 ;  /* 0x0000005e41417211 */ /* 0x000fe400010f0eff */
[----:B------:R-:W-:Y:S02]  /*7f10*/  LEA R68, P2, R7, R70, 0x1 ;  /* 0x0000004607447211 */ /* 0x000fe400078408ff */
[----:B------:R-:W-:Y:S02]  /*7f20*/  LEA.HI.X.SX32 R63, R63, R94, 0x1, P1 ;  /* 0x0000005e3f3f7211 */ /* 0x000fe400008f0eff */
[----:B------:R-:W-:-:S02]  /*7f30*/  FSETP.NEU.AND P1, PT, R6, RZ, PT ;  /* 0x000000ff0600720b */ /* 0x000fc40003f2d000 */
[----:B------:R-:W-:Y:S02]  /*7f40*/  IADD3 R76, R76, UR8, R69 ;  /* 0x000000084c4c7c10 */ /* 0x000fe4000fffe045 */
[----:B------:R-:W-:Y:S02]  /*7f50*/  PRMT R6, R78, 0x7632, R6 ;  /* 0x000076324e067816 */ /* 0x000fe40000000006 */
[----:B------:R-:W-:Y:S02]  /*7f60*/  LEA.HI.X.SX32 R69, R7, R94, 0x1, P2 ;  /* 0x0000005e07457211 */ /* 0x000fe400010f0eff */
[----:B-1----:R-:W-:Y:S01]  /*7f70*/  PRMT R13, R80, 0x7632, R13 ;  /* 0x00007632500d7816 */ /* 0x002fe2000000000d */
[----:B------:R-:W-:Y:S01]  /*7f80*/  STG.E.U16 desc[UR10][R24.64], R6 ;  /* 0x0000000618007986 */ /* 0x000fe2000c10150a */
[----:B------:R-:W-:Y:S02]  /*7f90*/  PRMT R7, R82, 0x7632, R7 ;  /* 0x0000763252077816 */ /* 0x000fe40000000007 */
[----:B--2---:R-:W-:Y:S01]  /*7fa0*/  PRMT R15, R84, 0x7632, R15 ;  /* 0x00007632540f7816 */ /* 0x004fe2000000000f */
[----:B------:R-:W-:Y:S01]  /*7fb0*/  STG.E.U16 desc[UR10][R26.64], R13 ;  /* 0x0000000d1a007986 */ /* 0x000fe2000c10150a */
[----:B---3--:R-:W-:-:S02]  /*7fc0*/  PRMT R16, R86, 0x7632, R16 ;  /* 0x0000763256107816 */ /* 0x008fc40000000010 */
[----:B------:R-:W-:Y:S01]  /*7fd0*/  PRMT R17, R88, 0x7632, R17 ;  /* 0x0000763258117816 */ /* 0x000fe20000000011 */
[----:B------:R1:W-:Y:S01]  /*7fe0*/  STG.E.U16 desc[UR10][R28.64], R7 ;  /* 0x000000071c007986 */ /* 0x0003e2000c10150a */
[----:B----4-:R-:W-:Y:S02]  /*7ff0*/  PRMT R18, R90, 0x7632, R18 ;  /* 0x000076325a127816 */ /* 0x010fe40000000012 */
[----:B------:R-:W-:Y:S01]  /*8000*/  PRMT R19, R92, 0x7632, R19 ;  /* 0x000076325c137816 */ /* 0x000fe20000000013 */
[----:B------:R2:W-:Y:S01]  /*8010*/  STG.E.U16 desc[UR10][R30.64], R15 ;  /* 0x0000000f1e007986 */ /* 0x0005e2000c10150a */
[----:B------:R-:W-:Y:S02]  /*8020*/  LEA R66, P6, R67, R70, 0x1 ;  /* 0x0000004643427211 */ /* 0x000fe400078c08ff */
[----:B------:R-:W-:Y:S01]  /*8030*/  PRMT R10, R79, 0x7632, R10 ;  /* 0x000076324f0a7816 */ /* 0x000fe2000000000a */
[----:B------:R3:W-:Y:S01]  /*8040*/  STG.E.U16 desc[UR10][R32.64], R16 ;  /* 0x0000001020007986 */ /* 0x0007e2000c10150a */
[----:B------:R-:W-:-:S02]  /*8050*/  LEA.HI.X.SX32 R67, R67, R94, 0x1, P6 ;  /* 0x0000005e43437211 */ /* 0x000fc400030f0eff */
[----:B------:R-:W-:Y:S01]  /*8060*/  LEA R70, P6, R71, R70, 0x1 ;  /* 0x0000004647467211 */ /* 0x000fe200078c08ff */
[----:B------:R4:W-:Y:S01]  /*8070*/  STG.E.U16 desc[UR10][R34.64], R17 ;  /* 0x0000001122007986 */ /* 0x0009e2000c10150a */
[----:B-1----:R-:W-:Y:S02]  /*8080*/  PRMT R29, R81, 0x7632, R29 ;  /* 0x00007632511d7816 */ /* 0x002fe4000000001d */
[----:B------:R-:W-:Y:S01]  /*8090*/  LEA.HI.X.SX32 R71, R71, R94, 0x1, P6 ;  /* 0x0000005e47477211 */ /* 0x000fe200030f0eff */
[----:B------:R1:W-:Y:S01]  /*80a0*/  STG.E.U16 desc[UR10][R36.64], R18 ;  /* 0x0000001224007986 */ /* 0x0003e2000c10150a */
[----:B--2---:R-:W-:Y:S02]  /*80b0*/  PRMT R30, R83, 0x7632, R30 ;  /* 0x00007632531e7816 */ /* 0x004fe4000000001e */
[----:B------:R-:W-:Y:S01]  /*80c0*/  PRMT R31, R85, 0x7632, R31 ;  /* 0x00007632551f7816 */ /* 0x000fe2000000001f */
[----:B------:R1:W-:Y:S01]  /*80d0*/  STG.E.U16 desc[UR10][R38.64], R19 ;  /* 0x0000001326007986 */ /* 0x0003e2000c10150a */
[----:B---3--:R-:W-:-:S02]  /*80e0*/  PRMT R32, R87, 0x7632, R32 ;  /* 0x0000763257207816 */ /* 0x008fc40000000020 */
[----:B------:R-:W-:Y:S01]  /*80f0*/  PRMT R33, R89, 0x7632, R33 ;  /* 0x0000763259217816 */ /* 0x000fe20000000021 */
[----:B------:R1:W-:Y:S01]  /*8100*/  STG.E.U16 desc[UR10][R40.64], R79 ;  /* 0x0000004f28007986 */ /* 0x0003e2000c10150a */
[----:B----4-:R-:W-:Y:S02]  /*8110*/  PRMT R34, R91, 0x7632, R34 ;  /* 0x000076325b227816 */ /* 0x010fe40000000022 */
[----:B------:R-:W-:Y:S01]  /*8120*/  PRMT R35, R93, 0x7632, R35 ;  /* 0x000076325d237816 */ /* 0x000fe20000000023 */
[----:B------:R1:W-:Y:S01]  /*8130*/  STG.E.U16 desc[UR10][R42.64], R81 ;  /* 0x000000512a007986 */ /* 0x0003e2000c10150a */
[----:B------:R-:W-:Y:S02]  /*8140*/  FSEL R7, R72, -INF , P3 ;  /* 0xff80000048077808 */ /* 0x000fe40001800000 */
[----:B------:R-:W-:Y:S01]  /*8150*/  FSEL R6, R73, -INF , P4 ;  /* 0xff80000049067808 */ /* 0x000fe20002000000 */
[----:B------:R1:W-:Y:S01]  /*8160*/  STG.E.U16 desc[UR10][R44.64], R83 ;  /* 0x000000532c007986 */ /* 0x0003e2000c10150a */
[----:B------:R-:W-:Y:S01]  /*8170*/  FSEL R75, R75, -INF , P1 ;  /* 0xff8000004b4b7808 */ /* 0x000fe20000800000 */
[----:B------:R-:W-:Y:S01]  /*8180*/  FFMA R72, R7, 0.69314718246459960938, R4 ;  /* 0x3f31721807487823 */ /* 0x000fe20000000004 */
[----:B------:R-:W-:Y:S01]  /*8190*/  FSEL R7, R74, -INF , P5 ;  /* 0xff8000004a077808 */ /* 0x000fe20002800000 */
[----:B------:R1:W-:Y:S01]  /*81a0*/  STG.E.U16 desc[UR10][R46.64], R85 ;  /* 0x000000552e007986 */ /* 0x0003e2000c10150a */
[----:B------:R-:W-:Y:S01]  /*81b0*/  LOP3.LUT R4, R5, 0x1c, RZ, 0xc0, !PT ;  /* 0x0000001c05047812 */ /* 0x000fe200078ec0ff */
[----:B------:R-:W-:Y:S01]  /*81c0*/  FFMA R73, R6, 0.69314718246459960938, R3 ;  /* 0x3f31721806497823 */ /* 0x000fe20000000003 */
[----:B------:R-:W-:Y:S01]  /*81d0*/  FFMA R75, R75, 0.69314718246459960938, R0 ;  /* 0x3f3172184b4b7823 */ /* 0x000fe20000000000 */
[----:B------:R1:W-:Y:S01]  /*81e0*/  STG.E.U16 desc[UR10][R48.64], R87 ;  /* 0x0000005730007986 */ /* 0x0003e2000c10150a */
[----:B------:R-:W-:Y:S01]  /*81f0*/  FFMA R74, R7, 0.69314718246459960938, R2 ;  /* 0x3f317218074a7823 */ /* 0x000fe20000000002 */
[----:B------:R-:W-:Y:S01]  /*8200*/  LEA R4, R4, UR8, 0x2 ;  /* 0x0000000804047c11 */ /* 0x000fe2000f8e10ff */
[C---:B------:R-:W-:Y:S01]  /*8210*/  IMAD.SHL.U32 R3, R77.reuse, 0x4, RZ ;  /* 0x000000044d037824 */ /* 0x040fe200078e00ff */
[----:B------:R1:W-:Y:S01]  /*8220*/  STG.E.U16 desc[UR10][R50.64], R89 ;  /* 0x0000005932007986 */ /* 0x0003e2000c10150a */
[----:B------:R-:W-:-:S03]  /*8230*/  IMAD.HI R0, R77, 0x4, RZ ;  /* 0x000000044d007827 */ /* 0x000fc600078e02ff */
[----:B------:R1:W-:Y:S01]  /*8240*/  STG.E.U16 desc[UR10][R52.64], R91 ;  /* 0x0000005b34007986 */ /* 0x0003e2000c10150a */
[----:B0-----:R-:W-:-:S03]  /*8250*/  IADD3 R2, P1, P2, R3, UR5, R8 ;  /* 0x0000000503027c10 */ /* 0x001fc6000fa3e008 */
[----:B------:R1:W-:Y:S01]  /*8260*/  STG.E.U16 desc[UR10][R54.64], R93 ;  /* 0x0000005d36007986 */ /* 0x0003e2000c10150a */
[----:B------:R-:W-:-:S03]  /*8270*/  IADD3.X R3, R0, UR7, R9, P1, P2 ;  /* 0x0000000700037c10 */ /* 0x000fc60008fe4409 */
[----:B------:R1:W-:Y:S04]  /*8280*/  STG.E.U16 desc[UR10][R56.64], R10 ;  /* 0x0000000a38007986 */ /* 0x0003e8000c10150a */
[----:B------:R1:W-:Y:S04]  /*8290*/  STG.E.U16 desc[UR10][R58.64], R29 ;  /* 0x0000001d3a007986 */ /* 0x0003e8000c10150a */
[----:B------:R1:W-:Y:S04]  /*82a0*/  STG.E.U16 desc[UR10][R60.64], R30 ;  /* 0x0000001e3c007986 */ /* 0x0003e8000c10150a */
[----:B------:R1:W-:Y:S04]  /*82b0*/  STG.E.U16 desc[UR10][R62.64], R31 ;  /* 0x0000001f3e007986 */ /* 0x0003e8000c10150a */
[----:B------:R1:W-:Y:S04]  /*82c0*/  STG.E.U16 desc[UR10][R64.64], R32 ;  /* 0x0000002040007986 */ /* 0x0003e8000c10150a */
[----:B------:R1:W-:Y:S04]  /*82d0*/  STG.E.U16 desc[UR10][R66.64], R33 ;  /* 0x0000002142007986 */ /* 0x0003e8000c10150a */
[----:B------:R1:W-:Y:S04]  /*82e0*/  STG.E.U16 desc[UR10][R68.64], R34 ;  /* 0x0000002244007986 */ /* 0x0003e8000c10150a */
[----:B------:R1:W-:Y:S01]  /*82f0*/  STG.E.U16 desc[UR10][R70.64], R35 ;  /* 0x0000002346007986 */ /* 0x0003e2000c10150a */
[----:B------:R-:W-:Y:S06]  /*8300*/  BAR.SYNC.DEFER_BLOCKING 0x0 ;  /* 0x0000000000007b1d */ /* 0x000fec0000010000 */
[----:B------:R1:W-:Y:S02]  /*8310*/  STS.128 [R4], R72 ;  /* 0x0000004804007388 */ /* 0x0003e40000000c00 */
[----:B------:R-:W-:Y:S06]  /*8320*/  BAR.SYNC.DEFER_BLOCKING 0x0 ;  /* 0x0000000000007b1d */ /* 0x000fec0000010000 */
[----:B------:R-:W-:Y:S05]  /*8330*/  @P0 EXIT ;  /* 0x000000000000094d */ /* 0x000fea0003800000 */
[----:B------:R-:W0:Y:S04]  /*8340*/  LDS R5, [R76] ;  /* 0x000000004c057984 */ /* 0x000e280000000800 */
[----:B0-----:R-:W-:Y:S01]  /*8350*/  STG.E desc[UR10][R2.64], R5 ;  /* 0x0000000502007986 */ /* 0x001fe2000c10190a */
[----:B------:R-:W-:Y:S05]  /*8360*/  EXIT ;  /* 0x000000000000794d */ /* 0x000fea0003800000 */
.L_x_10:
[----:B------:R-:W-:-:S00]  /*8370*/  BRA `(.L_x_10) ;  /* 0xfffffffc00fc7947 */ /* 0x000fc0000383ffff */
[----:B------:R-:W-:-:S00]  /*8380*/  NOP ;  /* 0x0000000000007918 */ /* 0x000fc00000000000 */
[----:B------:R-:W-:-:S00]  /*8390*/  NOP ;  /* 0x0000000000007918 */ /* 0x000fc00000000000 */
[----:B------:R-:W-:-:S00]  /*83a0*/  NOP ;  /* 0x0000000000007918 */ /* 0x000fc00000000000 */
[----:B------:R-:W-:-:S00]  /*83b0*/  NOP ;  /* 0x0000000000007918 */ /* 0x000fc00000000000 */
[----:B------:R-:W-:-:S00]  /*83c0*/  NOP ;  /* 0x0000000000007918 */ /* 0x000fc00000000000 */
[----:B------:R-:W-:-:S00]  /*83d0*/  NOP ;  /* 0x0000000000007918 */ /* 0x000fc00000000000 */
[----:B------:R-:W-:-:S00]  /*83e0*/  NOP ;  /* 0x0000000000007918 */ /* 0x000fc00000000000 */
[----:B------:R-:W-:-:S00]  /*83f0*/  NOP ;  /* 0x0000000000007918 */ /* 0x000fc00000000000 */
.L_x_11:


//--------------------- .nv.global.init           --------------------------
	.section	.nv.global.init,"aw",@progbits
.nv.global.init:
	.type		_$_str,@object
	.size		_$_str,(.L_0 - _$_str)
_$_str:
        /*0000*/ 	.byte	0x5f, 0x5f, 0x43, 0x55, 0x44, 0x41, 0x5f, 0x46, 0x54, 0x5a, 0x00
.L_0:


//--------------------- .nv.shared.attn_fwd       --------------------------
	.section	.nv.shared.attn_fwd,"aw",@nobits
	.sectionflags	@""
	.align	16
	.zero		1024


//--------------------- .nv.shared.reserved.0     --------------------------
	.section	.nv.shared.reserved.0,"aw",@nobits
	.weak		__nv_reservedSMEM_offset_0_alias
	.size		__nv_reservedSMEM_offset_0_alias, 0, 0
	.other		__nv_reservedSMEM_offset_0_alias,@"STO_CUDA_RESERVED_SHARED STV_DEFAULT"
__nv_reservedSMEM_offset_0_alias:
	.zero		0


//--------------------- .nv.constant0.attn_fwd    --------------------------
	.section	.nv.constant0.attn_fwd,"a",@progbits
	.sectionflags	@""
	.align	4
.nv.constant0.attn_fwd:
	.zero		664


//--------------------- SYMBOLS --------------------------

	.type		.nv.reservedSmem.offset0,@object
	.size		.nv.reservedSmem.offset0,0x4
